//
// Generated by NVIDIA NVVM Compiler
//
// Compiler Build ID: CL-36424714
// Cuda compilation tools, release 13.0, V13.0.88
// Based on NVVM 20.0.0
//

.version 9.0
.target sm_100
.address_size 64

	// .globl	_Z7add_fwdPfS_S_i

.visible .entry _Z7add_fwdPfS_S_i(
	.param .u64 .ptr .align 1 _Z7add_fwdPfS_S_i_param_0,
	.param .u64 .ptr .align 1 _Z7add_fwdPfS_S_i_param_1,
	.param .u64 .ptr .align 1 _Z7add_fwdPfS_S_i_param_2,
	.param .u32 _Z7add_fwdPfS_S_i_param_3
)
{
	.reg .pred 	%p<2>;
	.reg .b32 	%r<6>;
	.reg .b32 	%f<4>;
	.reg .b64 	%rd<11>;

	ld.param.u64 	%rd1, [_Z7add_fwdPfS_S_i_param_0];
	ld.param.u64 	%rd2, [_Z7add_fwdPfS_S_i_param_1];
	ld.param.u64 	%rd3, [_Z7add_fwdPfS_S_i_param_2];
	ld.param.u32 	%r2, [_Z7add_fwdPfS_S_i_param_3];
	mov.u32 	%r3, %ctaid.x;
	mov.u32 	%r4, %ntid.x;
	mov.u32 	%r5, %tid.x;
	mad.lo.s32 	%r1, %r3, %r4, %r5;
	setp.ge.s32 	%p1, %r1, %r2;
	@%p1 bra 	$L__BB0_2;
	cvta.to.global.u64 	%rd4, %rd1;
	cvta.to.global.u64 	%rd5, %rd2;
	cvta.to.global.u64 	%rd6, %rd3;
	mul.wide.s32 	%rd7, %r1, 4;
	add.s64 	%rd8, %rd4, %rd7;
	ld.global.f32 	%f1, [%rd8];
	add.s64 	%rd9, %rd5, %rd7;
	ld.global.f32 	%f2, [%rd9];
	add.f32 	%f3, %f1, %f2;
	add.s64 	%rd10, %rd6, %rd7;
	st.global.f32 	[%rd10], %f3;
$L__BB0_2:
	ret;

}
	// .globl	_Z7add_bwdPfS_S_i
.visible .entry _Z7add_bwdPfS_S_i(
	.param .u64 .ptr .align 1 _Z7add_bwdPfS_S_i_param_0,
	.param .u64 .ptr .align 1 _Z7add_bwdPfS_S_i_param_1,
	.param .u64 .ptr .align 1 _Z7add_bwdPfS_S_i_param_2,
	.param .u32 _Z7add_bwdPfS_S_i_param_3
)
{
	.reg .pred 	%p<2>;
	.reg .b32 	%r<6>;
	.reg .b32 	%f<5>;
	.reg .b64 	%rd<11>;

	ld.param.u64 	%rd1, [_Z7add_bwdPfS_S_i_param_0];
	ld.param.u64 	%rd2, [_Z7add_bwdPfS_S_i_param_1];
	ld.param.u64 	%rd3, [_Z7add_bwdPfS_S_i_param_2];
	ld.param.u32 	%r2, [_Z7add_bwdPfS_S_i_param_3];
	mov.u32 	%r3, %ctaid.x;
	mov.u32 	%r4, %ntid.x;
	mov.u32 	%r5, %tid.x;
	mad.lo.s32 	%r1, %r3, %r4, %r5;
	setp.ge.s32 	%p1, %r1, %r2;
	@%p1 bra 	$L__BB1_2;
	cvta.to.global.u64 	%rd4, %rd1;
	cvta.to.global.u64 	%rd5, %rd2;
	cvta.to.global.u64 	%rd6, %rd3;
	mul.wide.s32 	%rd7, %r1, 4;
	add.s64 	%rd8, %rd5, %rd7;
	add.s64 	%rd9, %rd4, %rd7;
	ld.global.f32 	%f1, [%rd9];
	atom.global.add.f32 	%f2, [%rd8], %f1;
	add.s64 	%rd10, %rd6, %rd7;
	ld.global.f32 	%f3, [%rd9];
	atom.global.add.f32 	%f4, [%rd10], %f3;
$L__BB1_2:
	ret;

}
	// .globl	_Z7sub_fwdPfS_S_i
.visible .entry _Z7sub_fwdPfS_S_i(
	.param .u64 .ptr .align 1 _Z7sub_fwdPfS_S_i_param_0,
	.param .u64 .ptr .align 1 _Z7sub_fwdPfS_S_i_param_1,
	.param .u64 .ptr .align 1 _Z7sub_fwdPfS_S_i_param_2,
	.param .u32 _Z7sub_fwdPfS_S_i_param_3
)
{
	.reg .pred 	%p<2>;
	.reg .b32 	%r<6>;
	.reg .b32 	%f<4>;
	.reg .b64 	%rd<11>;

	ld.param.u64 	%rd1, [_Z7sub_fwdPfS_S_i_param_0];
	ld.param.u64 	%rd2, [_Z7sub_fwdPfS_S_i_param_1];
	ld.param.u64 	%rd3, [_Z7sub_fwdPfS_S_i_param_2];
	ld.param.u32 	%r2, [_Z7sub_fwdPfS_S_i_param_3];
	mov.u32 	%r3, %ctaid.x;
	mov.u32 	%r4, %ntid.x;
	mov.u32 	%r5, %tid.x;
	mad.lo.s32 	%r1, %r3, %r4, %r5;
	setp.ge.s32 	%p1, %r1, %r2;
	@%p1 bra 	$L__BB2_2;
	cvta.to.global.u64 	%rd4, %rd1;
	cvta.to.global.u64 	%rd5, %rd2;
	cvta.to.global.u64 	%rd6, %rd3;
	mul.wide.s32 	%rd7, %r1, 4;
	add.s64 	%rd8, %rd4, %rd7;
	ld.global.f32 	%f1, [%rd8];
	add.s64 	%rd9, %rd5, %rd7;
	ld.global.f32 	%f2, [%rd9];
	sub.f32 	%f3, %f1, %f2;
	add.s64 	%rd10, %rd6, %rd7;
	st.global.f32 	[%rd10], %f3;
$L__BB2_2:
	ret;

}
	// .globl	_Z7sub_bwdPfS_S_i
.visible .entry _Z7sub_bwdPfS_S_i(
	.param .u64 .ptr .align 1 _Z7sub_bwdPfS_S_i_param_0,
	.param .u64 .ptr .align 1 _Z7sub_bwdPfS_S_i_param_1,
	.param .u64 .ptr .align 1 _Z7sub_bwdPfS_S_i_param_2,
	.param .u32 _Z7sub_bwdPfS_S_i_param_3
)
{
	.reg .pred 	%p<2>;
	.reg .b32 	%r<6>;
	.reg .b32 	%f<6>;
	.reg .b64 	%rd<11>;

	ld.param.u64 	%rd1, [_Z7sub_bwdPfS_S_i_param_0];
	ld.param.u64 	%rd2, [_Z7sub_bwdPfS_S_i_param_1];
	ld.param.u64 	%rd3, [_Z7sub_bwdPfS_S_i_param_2];
	ld.param.u32 	%r2, [_Z7sub_bwdPfS_S_i_param_3];
	mov.u32 	%r3, %ctaid.x;
	mov.u32 	%r4, %ntid.x;
	mov.u32 	%r5, %tid.x;
	mad.lo.s32 	%r1, %r3, %r4, %r5;
	setp.ge.s32 	%p1, %r1, %r2;
	@%p1 bra 	$L__BB3_2;
	cvta.to.global.u64 	%rd4, %rd1;
	cvta.to.global.u64 	%rd5, %rd2;
	cvta.to.global.u64 	%rd6, %rd3;
	mul.wide.s32 	%rd7, %r1, 4;
	add.s64 	%rd8, %rd5, %rd7;
	add.s64 	%rd9, %rd4, %rd7;
	ld.global.f32 	%f1, [%rd9];
	atom.global.add.f32 	%f2, [%rd8], %f1;
	add.s64 	%rd10, %rd6, %rd7;
	ld.global.f32 	%f3, [%rd9];
	neg.f32 	%f4, %f3;
	atom.global.add.f32 	%f5, [%rd10], %f4;
$L__BB3_2:
	ret;

}
	// .globl	_Z7mul_fwdPfS_S_i
.visible .entry _Z7mul_fwdPfS_S_i(
	.param .u64 .ptr .align 1 _Z7mul_fwdPfS_S_i_param_0,
	.param .u64 .ptr .align 1 _Z7mul_fwdPfS_S_i_param_1,
	.param .u64 .ptr .align 1 _Z7mul_fwdPfS_S_i_param_2,
	.param .u32 _Z7mul_fwdPfS_S_i_param_3
)
{
	.reg .pred 	%p<2>;
	.reg .b32 	%r<6>;
	.reg .b32 	%f<4>;
	.reg .b64 	%rd<11>;

	ld.param.u64 	%rd1, [_Z7mul_fwdPfS_S_i_param_0];
	ld.param.u64 	%rd2, [_Z7mul_fwdPfS_S_i_param_1];
	ld.param.u64 	%rd3, [_Z7mul_fwdPfS_S_i_param_2];
	ld.param.u32 	%r2, [_Z7mul_fwdPfS_S_i_param_3];
	mov.u32 	%r3, %ctaid.x;
	mov.u32 	%r4, %ntid.x;
	mov.u32 	%r5, %tid.x;
	mad.lo.s32 	%r1, %r3, %r4, %r5;
	setp.ge.s32 	%p1, %r1, %r2;
	@%p1 bra 	$L__BB4_2;
	cvta.to.global.u64 	%rd4, %rd1;
	cvta.to.global.u64 	%rd5, %rd2;
	cvta.to.global.u64 	%rd6, %rd3;
	mul.wide.s32 	%rd7, %r1, 4;
	add.s64 	%rd8, %rd4, %rd7;
	ld.global.f32 	%f1, [%rd8];
	add.s64 	%rd9, %rd5, %rd7;
	ld.global.f32 	%f2, [%rd9];
	mul.f32 	%f3, %f1, %f2;
	add.s64 	%rd10, %rd6, %rd7;
	st.global.f32 	[%rd10], %f3;
$L__BB4_2:
	ret;

}
	// .globl	_Z7mul_bwdPfS_S_S_S_i
.visible .entry _Z7mul_bwdPfS_S_S_S_i(
	.param .u64 .ptr .align 1 _Z7mul_bwdPfS_S_S_S_i_param_0,
	.param .u64 .ptr .align 1 _Z7mul_bwdPfS_S_S_S_i_param_1,
	.param .u64 .ptr .align 1 _Z7mul_bwdPfS_S_S_S_i_param_2,
	.param .u64 .ptr .align 1 _Z7mul_bwdPfS_S_S_S_i_param_3,
	.param .u64 .ptr .align 1 _Z7mul_bwdPfS_S_S_S_i_param_4,
	.param .u32 _Z7mul_bwdPfS_S_S_S_i_param_5
)
{
	.reg .pred 	%p<2>;
	.reg .b32 	%r<6>;
	.reg .b32 	%f<9>;
	.reg .b64 	%rd<17>;

	ld.param.u64 	%rd1, [_Z7mul_bwdPfS_S_S_S_i_param_0];
	ld.param.u64 	%rd2, [_Z7mul_bwdPfS_S_S_S_i_param_1];
	ld.param.u64 	%rd3, [_Z7mul_bwdPfS_S_S_S_i_param_2];
	ld.param.u64 	%rd4, [_Z7mul_bwdPfS_S_S_S_i_param_3];
	ld.param.u64 	%rd5, [_Z7mul_bwdPfS_S_S_S_i_param_4];
	ld.param.u32 	%r2, [_Z7mul_bwdPfS_S_S_S_i_param_5];
	mov.u32 	%r3, %ctaid.x;
	mov.u32 	%r4, %ntid.x;
	mov.u32 	%r5, %tid.x;
	mad.lo.s32 	%r1, %r3, %r4, %r5;
	setp.ge.s32 	%p1, %r1, %r2;
	@%p1 bra 	$L__BB5_2;
	cvta.to.global.u64 	%rd6, %rd2;
	cvta.to.global.u64 	%rd7, %rd3;
	cvta.to.global.u64 	%rd8, %rd4;
	cvta.to.global.u64 	%rd9, %rd1;
	cvta.to.global.u64 	%rd10, %rd5;
	mul.wide.s32 	%rd11, %r1, 4;
	add.s64 	%rd12, %rd8, %rd11;
	add.s64 	%rd13, %rd6, %rd11;
	ld.global.f32 	%f1, [%rd13];
	add.s64 	%rd14, %rd7, %rd11;
	ld.global.f32 	%f2, [%rd14];
	mul.f32 	%f3, %f1, %f2;
	atom.global.add.f32 	%f4, [%rd12], %f3;
	add.s64 	%rd15, %rd10, %rd11;
	add.s64 	%rd16, %rd9, %rd11;
	ld.global.f32 	%f5, [%rd16];
	ld.global.f32 	%f6, [%rd14];
	mul.f32 	%f7, %f5, %f6;
	atom.global.add.f32 	%f8, [%rd15], %f7;
$L__BB5_2:
	ret;

}
	// .globl	_Z7div_fwdPfS_S_i
.visible .entry _Z7div_fwdPfS_S_i(
	.param .u64 .ptr .align 1 _Z7div_fwdPfS_S_i_param_0,
	.param .u64 .ptr .align 1 _Z7div_fwdPfS_S_i_param_1,
	.param .u64 .ptr .align 1 _Z7div_fwdPfS_S_i_param_2,
	.param .u32 _Z7div_fwdPfS_S_i_param_3
)
{
	.reg .pred 	%p<2>;
	.reg .b32 	%r<6>;
	.reg .b32 	%f<4>;
	.reg .b64 	%rd<11>;

	ld.param.u64 	%rd1, [_Z7div_fwdPfS_S_i_param_0];
	ld.param.u64 	%rd2, [_Z7div_fwdPfS_S_i_param_1];
	ld.param.u64 	%rd3, [_Z7div_fwdPfS_S_i_param_2];
	ld.param.u32 	%r2, [_Z7div_fwdPfS_S_i_param_3];
	mov.u32 	%r3, %ctaid.x;
	mov.u32 	%r4, %ntid.x;
	mov.u32 	%r5, %tid.x;
	mad.lo.s32 	%r1, %r3, %r4, %r5;
	setp.ge.s32 	%p1, %r1, %r2;
	@%p1 bra 	$L__BB6_2;
	cvta.to.global.u64 	%rd4, %rd1;
	cvta.to.global.u64 	%rd5, %rd2;
	cvta.to.global.u64 	%rd6, %rd3;
	mul.wide.s32 	%rd7, %r1, 4;
	add.s64 	%rd8, %rd4, %rd7;
	ld.global.f32 	%f1, [%rd8];
	add.s64 	%rd9, %rd5, %rd7;
	ld.global.f32 	%f2, [%rd9];
	div.rn.f32 	%f3, %f1, %f2;
	add.s64 	%rd10, %rd6, %rd7;
	st.global.f32 	[%rd10], %f3;
$L__BB6_2:
	ret;

}
	// .globl	_Z7div_bwdPfS_S_S_S_i
.visible .entry _Z7div_bwdPfS_S_S_S_i(
	.param .u64 .ptr .align 1 _Z7div_bwdPfS_S_S_S_i_param_0,
	.param .u64 .ptr .align 1 _Z7div_bwdPfS_S_S_S_i_param_1,
	.param .u64 .ptr .align 1 _Z7div_bwdPfS_S_S_S_i_param_2,
	.param .u64 .ptr .align 1 _Z7div_bwdPfS_S_S_S_i_param_3,
	.param .u64 .ptr .align 1 _Z7div_bwdPfS_S_S_S_i_param_4,
	.param .u32 _Z7div_bwdPfS_S_S_S_i_param_5
)
{
	.reg .pred 	%p<2>;
	.reg .b32 	%r<6>;
	.reg .b32 	%f<13>;
	.reg .b64 	%rd<17>;

	ld.param.u64 	%rd1, [_Z7div_bwdPfS_S_S_S_i_param_0];
	ld.param.u64 	%rd2, [_Z7div_bwdPfS_S_S_S_i_param_1];
	ld.param.u64 	%rd3, [_Z7div_bwdPfS_S_S_S_i_param_2];
	ld.param.u64 	%rd4, [_Z7div_bwdPfS_S_S_S_i_param_3];
	ld.param.u64 	%rd5, [_Z7div_bwdPfS_S_S_S_i_param_4];
	ld.param.u32 	%r2, [_Z7div_bwdPfS_S_S_S_i_param_5];
	mov.u32 	%r3, %ctaid.x;
	mov.u32 	%r4, %ntid.x;
	mov.u32 	%r5, %tid.x;
	mad.lo.s32 	%r1, %r3, %r4, %r5;
	setp.ge.s32 	%p1, %r1, %r2;
	@%p1 bra 	$L__BB7_2;
	cvta.to.global.u64 	%rd6, %rd3;
	cvta.to.global.u64 	%rd7, %rd2;
	cvta.to.global.u64 	%rd8, %rd4;
	cvta.to.global.u64 	%rd9, %rd1;
	cvta.to.global.u64 	%rd10, %rd5;
	mul.wide.s32 	%rd11, %r1, 4;
	add.s64 	%rd12, %rd8, %rd11;
	add.s64 	%rd13, %rd6, %rd11;
	ld.global.f32 	%f1, [%rd13];
	add.s64 	%rd14, %rd7, %rd11;
	ld.global.f32 	%f2, [%rd14];
	div.rn.f32 	%f3, %f1, %f2;
	atom.global.add.f32 	%f4, [%rd12], %f3;
	add.s64 	%rd15, %rd10, %rd11;
	ld.global.f32 	%f5, [%rd13];
	neg.f32 	%f6, %f5;
	add.s64 	%rd16, %rd9, %rd11;
	ld.global.f32 	%f7, [%rd16];
	mul.f32 	%f8, %f7, %f6;
	ld.global.f32 	%f9, [%rd14];
	mul.f32 	%f10, %f9, %f9;
	div.rn.f32 	%f11, %f8, %f10;
	atom.global.add.f32 	%f12, [%rd15], %f11;
$L__BB7_2:
	ret;

}
	// .globl	_Z7pow_fwdPffS_i
.visible .entry _Z7pow_fwdPffS_i(
	.param .u64 .ptr .align 1 _Z7pow_fwdPffS_i_param_0,
	.param .f32 _Z7pow_fwdPffS_i_param_1,
	.param .u64 .ptr .align 1 _Z7pow_fwdPffS_i_param_2,
	.param .u32 _Z7pow_fwdPffS_i_param_3
)
{
	.reg .pred 	%p<23>;
	.reg .b32 	%r<20>;
	.reg .b32 	%f<77>;
	.reg .b64 	%rd<9>;

	ld.param.u64 	%rd1, [_Z7pow_fwdPffS_i_param_0];
	ld.param.f32 	%f10, [_Z7pow_fwdPffS_i_param_1];
	ld.param.u64 	%rd2, [_Z7pow_fwdPffS_i_param_2];
	ld.param.u32 	%r2, [_Z7pow_fwdPffS_i_param_3];
	mov.u32 	%r3, %ctaid.x;
	mov.u32 	%r4, %ntid.x;
	mov.u32 	%r5, %tid.x;
	mad.lo.s32 	%r1, %r3, %r4, %r5;
	setp.ge.s32 	%p1, %r1, %r2;
	mov.f32 	%f76, 0f3F800000;
	@%p1 bra 	$L__BB8_10;
	cvta.to.global.u64 	%rd3, %rd1;
	mul.wide.s32 	%rd4, %r1, 4;
	add.s64 	%rd5, %rd3, %rd4;
	ld.global.f32 	%f1, [%rd5];
	mul.f32 	%f12, %f10, 0f3F000000;
	cvt.rzi.f32.f32 	%f13, %f12;
	add.f32 	%f14, %f13, %f13;
	sub.f32 	%f15, %f10, %f14;
	abs.f32 	%f2, %f15;
	abs.f32 	%f3, %f1;
	setp.lt.f32 	%p2, %f3, 0f00800000;
	mul.f32 	%f16, %f3, 0f4B800000;
	selp.f32 	%f17, %f16, %f3, %p2;
	selp.f32 	%f18, 0fC1C00000, 0f00000000, %p2;
	mov.b32 	%r6, %f17;
	add.s32 	%r7, %r6, -1060439283;
	and.b32  	%r8, %r7, -8388608;
	sub.s32 	%r9, %r6, %r8;
	mov.b32 	%f19, %r9;
	cvt.rn.f32.s32 	%f20, %r8;
	fma.rn.f32 	%f21, %f20, 0f34000000, %f18;
	add.f32 	%f22, %f19, 0fBF800000;
	add.f32 	%f23, %f19, 0f3F800000;
	rcp.approx.ftz.f32 	%f24, %f23;
	add.f32 	%f25, %f22, %f22;
	mul.f32 	%f26, %f25, %f24;
	mul.f32 	%f27, %f26, %f26;
	sub.f32 	%f28, %f22, %f26;
	add.f32 	%f29, %f28, %f28;
	neg.f32 	%f30, %f26;
	fma.rn.f32 	%f31, %f30, %f22, %f29;
	mul.rn.f32 	%f32, %f24, %f31;
	fma.rn.f32 	%f33, %f27, 0f3A2C32E4, 0f3B52E7DB;
	fma.rn.f32 	%f34, %f33, %f27, 0f3C93BB73;
	fma.rn.f32 	%f35, %f34, %f27, 0f3DF6384F;
	mul.rn.f32 	%f36, %f35, %f27;
	fma.rn.f32 	%f37, %f26, 0f3FB8AA3B, %f21;
	sub.f32 	%f38, %f21, %f37;
	fma.rn.f32 	%f39, %f26, 0f3FB8AA3B, %f38;
	fma.rn.f32 	%f40, %f32, 0f3FB8AA3B, %f39;
	fma.rn.f32 	%f41, %f26, 0f32A55E34, %f40;
	mul.f32 	%f42, %f36, 0f40400000;
	fma.rn.f32 	%f43, %f42, %f32, %f41;
	fma.rn.f32 	%f44, %f36, %f26, %f43;
	add.rn.f32 	%f45, %f37, %f44;
	neg.f32 	%f46, %f37;
	add.rn.f32 	%f47, %f45, %f46;
	neg.f32 	%f48, %f47;
	add.rn.f32 	%f49, %f44, %f48;
	mul.rn.f32 	%f50, %f45, %f10;
	neg.f32 	%f51, %f50;
	fma.rn.f32 	%f52, %f45, %f10, %f51;
	fma.rn.f32 	%f53, %f49, %f10, %f52;
	cvt.rni.f32.f32 	%f54, %f50;
	sub.f32 	%f55, %f50, %f54;
	add.f32 	%f56, %f55, %f53;
	fma.rn.f32 	%f57, %f56, 0f391FCB8E, 0f3AAF85ED;
	fma.rn.f32 	%f58, %f57, %f56, 0f3C1D9856;
	fma.rn.f32 	%f59, %f58, %f56, 0f3D6357BB;
	fma.rn.f32 	%f60, %f59, %f56, 0f3E75FDEC;
	fma.rn.f32 	%f61, %f60, %f56, 0f3F317218;
	fma.rn.f32 	%f62, %f61, %f56, 0f3F800000;
	cvt.rzi.s32.f32 	%r10, %f54;
	setp.gt.f32 	%p3, %f54, 0f00000000;
	selp.b32 	%r11, 0, -2097152000, %p3;
	add.s32 	%r12, %r11, 2130706432;
	mov.b32 	%f63, %r12;
	mul.f32 	%f64, %f62, %f63;
	shl.b32 	%r13, %r10, 23;
	sub.s32 	%r14, %r13, %r11;
	mov.b32 	%f65, %r14;
	mul.f32 	%f66, %f64, %f65;
	abs.f32 	%f67, %f50;
	setp.gt.f32 	%p4, %f67, 0f43180000;
	setp.lt.f32 	%p5, %f50, 0f00000000;
	selp.f32 	%f68, 0f00000000, 0f7F800000, %p5;
	selp.f32 	%f4, %f68, %f66, %p4;
	setp.eq.f32 	%p6, %f1, 0f3F800000;
	setp.eq.f32 	%p7, %f10, 0f00000000;
	or.pred  	%p8, %p7, %p6;
	@%p8 bra 	$L__BB8_9;
	setp.num.f32 	%p9, %f3, %f3;
	abs.f32 	%f69, %f10;
	setp.num.f32 	%p10, %f69, %f69;
	and.pred  	%p11, %p9, %p10;
	@%p11 bra 	$L__BB8_4;
	add.rn.f32 	%f76, %f1, %f10;
	bra.uni 	$L__BB8_9;
$L__BB8_4:
	setp.neu.f32 	%p12, %f1, 0f00000000;
	setp.neu.f32 	%p13, %f3, 0f7F800000;
	and.pred  	%p14, %p12, %p13;
	@%p14 bra 	$L__BB8_6;
	setp.neu.f32 	%p21, %f2, 0f3F800000;
	add.f32 	%f74, %f1, %f1;
	mov.b32 	%r15, %f74;
	setp.lt.f32 	%p22, %f10, 0f00000000;
	xor.b32  	%r16, %r15, 2139095040;
	selp.b32 	%r17, %r16, %r15, %p22;
	and.b32  	%r18, %r17, 2147483647;
	selp.b32 	%r19, %r18, %r17, %p21;
	mov.b32 	%f76, %r19;
	bra.uni 	$L__BB8_9;
$L__BB8_6:
	setp.eq.f32 	%p15, %f1, 0fBF800000;
	setp.eq.f32 	%p16, %f69, 0f7F800000;
	and.pred  	%p17, %p15, %p16;
	@%p17 bra 	$L__BB8_9;
	setp.geu.f32 	%p18, %f1, 0f00000000;
	mov.f32 	%f76, %f4;
	@%p18 bra 	$L__BB8_9;
	setp.neu.f32 	%p19, %f2, 0f3F800000;
	neg.f32 	%f71, %f4;
	selp.f32 	%f72, %f4, %f71, %p19;
	cvt.rmi.f32.f32 	%f73, %f10;
	setp.neu.f32 	%p20, %f10, %f73;
	selp.f32 	%f76, 0f7FFFFFFF, %f72, %p20;
$L__BB8_9:
	cvta.to.global.u64 	%rd6, %rd2;
	add.s64 	%rd8, %rd6, %rd4;
	st.global.f32 	[%rd8], %f76;
$L__BB8_10:
	ret;

}
	// .globl	_Z7pow_bwdPffS_S_i
.visible .entry _Z7pow_bwdPffS_S_i(
	.param .u64 .ptr .align 1 _Z7pow_bwdPffS_S_i_param_0,
	.param .f32 _Z7pow_bwdPffS_S_i_param_1,
	.param .u64 .ptr .align 1 _Z7pow_bwdPffS_S_i_param_2,
	.param .u64 .ptr .align 1 _Z7pow_bwdPffS_S_i_param_3,
	.param .u32 _Z7pow_bwdPffS_S_i_param_4
)
{
	.reg .pred 	%p<23>;
	.reg .b32 	%r<20>;
	.reg .b32 	%f<82>;
	.reg .b64 	%rd<12>;

	ld.param.u64 	%rd2, [_Z7pow_bwdPffS_S_i_param_0];
	ld.param.f32 	%f11, [_Z7pow_bwdPffS_S_i_param_1];
	ld.param.u64 	%rd3, [_Z7pow_bwdPffS_S_i_param_2];
	ld.param.u64 	%rd4, [_Z7pow_bwdPffS_S_i_param_3];
	ld.param.u32 	%r2, [_Z7pow_bwdPffS_S_i_param_4];
	mov.u32 	%r3, %ctaid.x;
	mov.u32 	%r4, %ntid.x;
	mov.u32 	%r5, %tid.x;
	mad.lo.s32 	%r1, %r3, %r4, %r5;
	setp.ge.s32 	%p1, %r1, %r2;
	mov.f32 	%f81, 0f3F800000;
	@%p1 bra 	$L__BB9_10;
	cvta.to.global.u64 	%rd5, %rd2;
	cvta.to.global.u64 	%rd6, %rd4;
	mul.wide.s32 	%rd7, %r1, 4;
	add.s64 	%rd1, %rd6, %rd7;
	add.s64 	%rd8, %rd5, %rd7;
	ld.global.f32 	%f1, [%rd8];
	add.f32 	%f2, %f11, 0fBF800000;
	mul.f32 	%f13, %f2, 0f3F000000;
	cvt.rzi.f32.f32 	%f14, %f13;
	add.f32 	%f15, %f14, %f14;
	sub.f32 	%f16, %f2, %f15;
	abs.f32 	%f3, %f16;
	abs.f32 	%f4, %f1;
	setp.lt.f32 	%p2, %f4, 0f00800000;
	mul.f32 	%f17, %f4, 0f4B800000;
	selp.f32 	%f18, %f17, %f4, %p2;
	selp.f32 	%f19, 0fC1C00000, 0f00000000, %p2;
	mov.b32 	%r6, %f18;
	add.s32 	%r7, %r6, -1060439283;
	and.b32  	%r8, %r7, -8388608;
	sub.s32 	%r9, %r6, %r8;
	mov.b32 	%f20, %r9;
	cvt.rn.f32.s32 	%f21, %r8;
	fma.rn.f32 	%f22, %f21, 0f34000000, %f19;
	add.f32 	%f23, %f20, 0fBF800000;
	add.f32 	%f24, %f20, 0f3F800000;
	rcp.approx.ftz.f32 	%f25, %f24;
	add.f32 	%f26, %f23, %f23;
	mul.f32 	%f27, %f26, %f25;
	mul.f32 	%f28, %f27, %f27;
	sub.f32 	%f29, %f23, %f27;
	add.f32 	%f30, %f29, %f29;
	neg.f32 	%f31, %f27;
	fma.rn.f32 	%f32, %f31, %f23, %f30;
	mul.rn.f32 	%f33, %f25, %f32;
	fma.rn.f32 	%f34, %f28, 0f3A2C32E4, 0f3B52E7DB;
	fma.rn.f32 	%f35, %f34, %f28, 0f3C93BB73;
	fma.rn.f32 	%f36, %f35, %f28, 0f3DF6384F;
	mul.rn.f32 	%f37, %f36, %f28;
	fma.rn.f32 	%f38, %f27, 0f3FB8AA3B, %f22;
	sub.f32 	%f39, %f22, %f38;
	fma.rn.f32 	%f40, %f27, 0f3FB8AA3B, %f39;
	fma.rn.f32 	%f41, %f33, 0f3FB8AA3B, %f40;
	fma.rn.f32 	%f42, %f27, 0f32A55E34, %f41;
	mul.f32 	%f43, %f37, 0f40400000;
	fma.rn.f32 	%f44, %f43, %f33, %f42;
	fma.rn.f32 	%f45, %f37, %f27, %f44;
	add.rn.f32 	%f46, %f38, %f45;
	neg.f32 	%f47, %f38;
	add.rn.f32 	%f48, %f46, %f47;
	neg.f32 	%f49, %f48;
	add.rn.f32 	%f50, %f45, %f49;
	mul.rn.f32 	%f51, %f46, %f2;
	neg.f32 	%f52, %f51;
	fma.rn.f32 	%f53, %f46, %f2, %f52;
	fma.rn.f32 	%f54, %f50, %f2, %f53;
	cvt.rni.f32.f32 	%f55, %f51;
	sub.f32 	%f56, %f51, %f55;
	add.f32 	%f57, %f56, %f54;
	fma.rn.f32 	%f58, %f57, 0f391FCB8E, 0f3AAF85ED;
	fma.rn.f32 	%f59, %f58, %f57, 0f3C1D9856;
	fma.rn.f32 	%f60, %f59, %f57, 0f3D6357BB;
	fma.rn.f32 	%f61, %f60, %f57, 0f3E75FDEC;
	fma.rn.f32 	%f62, %f61, %f57, 0f3F317218;
	fma.rn.f32 	%f63, %f62, %f57, 0f3F800000;
	cvt.rzi.s32.f32 	%r10, %f55;
	setp.gt.f32 	%p3, %f55, 0f00000000;
	selp.b32 	%r11, 0, -2097152000, %p3;
	add.s32 	%r12, %r11, 2130706432;
	mov.b32 	%f64, %r12;
	mul.f32 	%f65, %f63, %f64;
	shl.b32 	%r13, %r10, 23;
	sub.s32 	%r14, %r13, %r11;
	mov.b32 	%f66, %r14;
	mul.f32 	%f67, %f65, %f66;
	abs.f32 	%f68, %f51;
	setp.gt.f32 	%p4, %f68, 0f43180000;
	setp.lt.f32 	%p5, %f51, 0f00000000;
	selp.f32 	%f69, 0f00000000, 0f7F800000, %p5;
	selp.f32 	%f5, %f69, %f67, %p4;
	setp.eq.f32 	%p6, %f1, 0f3F800000;
	setp.eq.f32 	%p7, %f2, 0f00000000;
	or.pred  	%p8, %p7, %p6;
	@%p8 bra 	$L__BB9_9;
	setp.num.f32 	%p9, %f4, %f4;
	abs.f32 	%f70, %f2;
	setp.num.f32 	%p10, %f70, %f70;
	and.pred  	%p11, %p9, %p10;
	@%p11 bra 	$L__BB9_4;
	add.rn.f32 	%f81, %f1, %f2;
	bra.uni 	$L__BB9_9;
$L__BB9_4:
	setp.neu.f32 	%p12, %f1, 0f00000000;
	setp.neu.f32 	%p13, %f4, 0f7F800000;
	and.pred  	%p14, %p12, %p13;
	@%p14 bra 	$L__BB9_6;
	setp.neu.f32 	%p21, %f3, 0f3F800000;
	add.f32 	%f75, %f1, %f1;
	mov.b32 	%r15, %f75;
	setp.lt.f32 	%p22, %f2, 0f00000000;
	xor.b32  	%r16, %r15, 2139095040;
	selp.b32 	%r17, %r16, %r15, %p22;
	and.b32  	%r18, %r17, 2147483647;
	selp.b32 	%r19, %r18, %r17, %p21;
	mov.b32 	%f81, %r19;
	bra.uni 	$L__BB9_9;
$L__BB9_6:
	setp.eq.f32 	%p15, %f1, 0fBF800000;
	setp.eq.f32 	%p16, %f70, 0f7F800000;
	and.pred  	%p17, %p15, %p16;
	@%p17 bra 	$L__BB9_9;
	setp.geu.f32 	%p18, %f1, 0f00000000;
	mov.f32 	%f81, %f5;
	@%p18 bra 	$L__BB9_9;
	setp.neu.f32 	%p19, %f3, 0f3F800000;
	neg.f32 	%f72, %f5;
	selp.f32 	%f73, %f5, %f72, %p19;
	cvt.rmi.f32.f32 	%f74, %f2;
	setp.neu.f32 	%p20, %f2, %f74;
	selp.f32 	%f81, 0f7FFFFFFF, %f73, %p20;
$L__BB9_9:
	mul.f32 	%f76, %f11, %f81;
	cvta.to.global.u64 	%rd9, %rd3;
	add.s64 	%rd11, %rd9, %rd7;
	ld.global.f32 	%f77, [%rd11];
	mul.f32 	%f78, %f76, %f77;
	atom.global.add.f32 	%f79, [%rd1], %f78;
$L__BB9_10:
	ret;

}
	// .globl	_Z8relu_fwdPfS_i
.visible .entry _Z8relu_fwdPfS_i(
	.param .u64 .ptr .align 1 _Z8relu_fwdPfS_i_param_0,
	.param .u64 .ptr .align 1 _Z8relu_fwdPfS_i_param_1,
	.param .u32 _Z8relu_fwdPfS_i_param_2
)
{
	.reg .pred 	%p<2>;
	.reg .b32 	%r<6>;
	.reg .b32 	%f<3>;
	.reg .b64 	%rd<8>;

	ld.param.u64 	%rd1, [_Z8relu_fwdPfS_i_param_0];
	ld.param.u64 	%rd2, [_Z8relu_fwdPfS_i_param_1];
	ld.param.u32 	%r2, [_Z8relu_fwdPfS_i_param_2];
	mov.u32 	%r3, %ctaid.x;
	mov.u32 	%r4, %ntid.x;
	mov.u32 	%r5, %tid.x;
	mad.lo.s32 	%r1, %r3, %r4, %r5;
	setp.ge.s32 	%p1, %r1, %r2;
	@%p1 bra 	$L__BB10_2;
	cvta.to.global.u64 	%rd3, %rd1;
	cvta.to.global.u64 	%rd4, %rd2;
	mul.wide.s32 	%rd5, %r1, 4;
	add.s64 	%rd6, %rd3, %rd5;
	ld.global.f32 	%f1, [%rd6];
	max.f32 	%f2, %f1, 0f00000000;
	add.s64 	%rd7, %rd4, %rd5;
	st.global.f32 	[%rd7], %f2;
$L__BB10_2:
	ret;

}
	// .globl	_Z8relu_bwdPfS_S_i
.visible .entry _Z8relu_bwdPfS_S_i(
	.param .u64 .ptr .align 1 _Z8relu_bwdPfS_S_i_param_0,
	.param .u64 .ptr .align 1 _Z8relu_bwdPfS_S_i_param_1,
	.param .u64 .ptr .align 1 _Z8relu_bwdPfS_S_i_param_2,
	.param .u32 _Z8relu_bwdPfS_S_i_param_3
)
{
	.reg .pred 	%p<3>;
	.reg .b32 	%r<6>;
	.reg .b32 	%f<6>;
	.reg .b64 	%rd<11>;

	ld.param.u64 	%rd1, [_Z8relu_bwdPfS_S_i_param_0];
	ld.param.u64 	%rd2, [_Z8relu_bwdPfS_S_i_param_1];
	ld.param.u64 	%rd3, [_Z8relu_bwdPfS_S_i_param_2];
	ld.param.u32 	%r2, [_Z8relu_bwdPfS_S_i_param_3];
	mov.u32 	%r3, %ctaid.x;
	mov.u32 	%r4, %ntid.x;
	mov.u32 	%r5, %tid.x;
	mad.lo.s32 	%r1, %r3, %r4, %r5;
	setp.ge.s32 	%p1, %r1, %r2;
	@%p1 bra 	$L__BB11_2;
	cvta.to.global.u64 	%rd4, %rd1;
	cvta.to.global.u64 	%rd5, %rd2;
	cvta.to.global.u64 	%rd6, %rd3;
	mul.wide.s32 	%rd7, %r1, 4;
	add.s64 	%rd8, %rd6, %rd7;
	add.s64 	%rd9, %rd4, %rd7;
	ld.global.f32 	%f1, [%rd9];
	setp.gt.f32 	%p2, %f1, 0f00000000;
	selp.f32 	%f2, 0f3F800000, 0f00000000, %p2;
	add.s64 	%rd10, %rd5, %rd7;
	ld.global.f32 	%f3, [%rd10];
	mul.f32 	%f4, %f3, %f2;
	atom.global.add.f32 	%f5, [%rd8], %f4;
$L__BB11_2:
	ret;

}
	// .globl	_Z11sigmoid_fwdPfS_i
.visible .entry _Z11sigmoid_fwdPfS_i(
	.param .u64 .ptr .align 1 _Z11sigmoid_fwdPfS_i_param_0,
	.param .u64 .ptr .align 1 _Z11sigmoid_fwdPfS_i_param_1,
	.param .u32 _Z11sigmoid_fwdPfS_i_param_2
)
{
	.reg .pred 	%p<2>;
	.reg .b32 	%r<8>;
	.reg .b32 	%f<15>;
	.reg .b64 	%rd<8>;

	ld.param.u64 	%rd1, [_Z11sigmoid_fwdPfS_i_param_0];
	ld.param.u64 	%rd2, [_Z11sigmoid_fwdPfS_i_param_1];
	ld.param.u32 	%r2, [_Z11sigmoid_fwdPfS_i_param_2];
	mov.u32 	%r3, %ctaid.x;
	mov.u32 	%r4, %ntid.x;
	mov.u32 	%r5, %tid.x;
	mad.lo.s32 	%r1, %r3, %r4, %r5;
	setp.ge.s32 	%p1, %r1, %r2;
	@%p1 bra 	$L__BB12_2;
	cvta.to.global.u64 	%rd3, %rd1;
	cvta.to.global.u64 	%rd4, %rd2;
	mul.wide.s32 	%rd5, %r1, 4;
	add.s64 	%rd6, %rd3, %rd5;
	ld.global.f32 	%f1, [%rd6];
	fma.rn.f32 	%f2, %f1, 0fBBBB989D, 0f3F000000;
	cvt.sat.f32.f32 	%f3, %f2;
	mov.f32 	%f4, 0f4B400001;
	mov.f32 	%f5, 0f437C0000;
	fma.rm.f32 	%f6, %f3, %f5, %f4;
	add.f32 	%f7, %f6, 0fCB40007F;
	neg.f32 	%f8, %f7;
	fma.rn.f32 	%f9, %f1, 0fBFB8AA3B, %f8;
	fma.rn.f32 	%f10, %f1, 0fB2A57060, %f9;
	mov.b32 	%r6, %f6;
	shl.b32 	%r7, %r6, 23;
	mov.b32 	%f11, %r7;
	ex2.approx.ftz.f32 	%f12, %f10;
	fma.rn.f32 	%f13, %f12, %f11, 0f3F800000;
	rcp.rn.f32 	%f14, %f13;
	add.s64 	%rd7, %rd4, %rd5;
	st.global.f32 	[%rd7], %f14;
$L__BB12_2:
	ret;

}
	// .globl	_Z11sigmoid_bwdPfS_S_i
.visible .entry _Z11sigmoid_bwdPfS_S_i(
	.param .u64 .ptr .align 1 _Z11sigmoid_bwdPfS_S_i_param_0,
	.param .u64 .ptr .align 1 _Z11sigmoid_bwdPfS_S_i_param_1,
	.param .u64 .ptr .align 1 _Z11sigmoid_bwdPfS_S_i_param_2,
	.param .u32 _Z11sigmoid_bwdPfS_S_i_param_3
)
{
	.reg .pred 	%p<2>;
	.reg .b32 	%r<6>;
	.reg .b32 	%f<8>;
	.reg .b64 	%rd<11>;

	ld.param.u64 	%rd1, [_Z11sigmoid_bwdPfS_S_i_param_0];
	ld.param.u64 	%rd2, [_Z11sigmoid_bwdPfS_S_i_param_1];
	ld.param.u64 	%rd3, [_Z11sigmoid_bwdPfS_S_i_param_2];
	ld.param.u32 	%r2, [_Z11sigmoid_bwdPfS_S_i_param_3];
	mov.u32 	%r3, %ctaid.x;
	mov.u32 	%r4, %ntid.x;
	mov.u32 	%r5, %tid.x;
	mad.lo.s32 	%r1, %r3, %r4, %r5;
	setp.ge.s32 	%p1, %r1, %r2;
	@%p1 bra 	$L__BB13_2;
	cvta.to.global.u64 	%rd4, %rd1;
	cvta.to.global.u64 	%rd5, %rd2;
	cvta.to.global.u64 	%rd6, %rd3;
	mul.wide.s32 	%rd7, %r1, 4;
	add.s64 	%rd8, %rd4, %rd7;
	ld.global.f32 	%f1, [%rd8];
	add.s64 	%rd9, %rd6, %rd7;
	mov.f32 	%f2, 0f3F800000;
	sub.f32 	%f3, %f2, %f1;
	mul.f32 	%f4, %f1, %f3;
	add.s64 	%rd10, %rd5, %rd7;
	ld.global.f32 	%f5, [%rd10];
	mul.f32 	%f6, %f5, %f4;
	atom.global.add.f32 	%f7, [%rd9], %f6;
$L__BB13_2:
	ret;

}
	// .globl	_Z8tanh_fwdPfS_i
.visible .entry _Z8tanh_fwdPfS_i(
	.param .u64 .ptr .align 1 _Z8tanh_fwdPfS_i_param_0,
	.param .u64 .ptr .align 1 _Z8tanh_fwdPfS_i_param_1,
	.param .u32 _Z8tanh_fwdPfS_i_param_2
)
{
	.reg .pred 	%p<4>;
	.reg .b32 	%r<6>;
	.reg .b32 	%f<17>;
	.reg .b64 	%rd<8>;

	ld.param.u64 	%rd1, [_Z8tanh_fwdPfS_i_param_0];
	ld.param.u64 	%rd2, [_Z8tanh_fwdPfS_i_param_1];
	ld.param.u32 	%r2, [_Z8tanh_fwdPfS_i_param_2];
	mov.u32 	%r3, %ctaid.x;
	mov.u32 	%r4, %ntid.x;
	mov.u32 	%r5, %tid.x;
	mad.lo.s32 	%r1, %r3, %r4, %r5;
	setp.ge.s32 	%p1, %r1, %r2;
	@%p1 bra 	$L__BB14_2;
	cvta.to.global.u64 	%rd3, %rd1;
	cvta.to.global.u64 	%rd4, %rd2;
	mul.wide.s32 	%rd5, %r1, 4;
	add.s64 	%rd6, %rd3, %rd5;
	ld.global.f32 	%f1, [%rd6];
	abs.f32 	%f2, %f1;
	mul.f32 	%f3, %f2, 0f4038AA3B;
	ex2.approx.ftz.f32 	%f4, %f3;
	add.f32 	%f5, %f4, 0f3F800000;
	rcp.approx.ftz.f32 	%f6, %f5;
	fma.rn.f32 	%f7, %f6, 0fC0000000, 0f3F800000;
	setp.ge.f32 	%p2, %f2, 0f41102CB4;
	selp.f32 	%f8, 0f3F800000, %f7, %p2;
	copysign.f32 	%f9, %f1, %f8;
	mul.f32 	%f10, %f1, %f1;
	fma.rn.f32 	%f11, %f10, 0f3C80F082, 0fBD563CAE;
	fma.rn.f32 	%f12, %f11, %f10, 0f3E085941;
	fma.rn.f32 	%f13, %f12, %f10, 0fBEAAA9ED;
	fma.rn.f32 	%f14, %f13, %f10, 0f00000000;
	fma.rn.f32 	%f15, %f14, %f1, %f1;
	setp.ge.f32 	%p3, %f2, 0f3F19999A;
	selp.f32 	%f16, %f9, %f15, %p3;
	add.s64 	%rd7, %rd4, %rd5;
	st.global.f32 	[%rd7], %f16;
$L__BB14_2:
	ret;

}
	// .globl	_Z8tanh_bwdPfS_S_i
.visible .entry _Z8tanh_bwdPfS_S_i(
	.param .u64 .ptr .align 1 _Z8tanh_bwdPfS_S_i_param_0,
	.param .u64 .ptr .align 1 _Z8tanh_bwdPfS_S_i_param_1,
	.param .u64 .ptr .align 1 _Z8tanh_bwdPfS_S_i_param_2,
	.param .u32 _Z8tanh_bwdPfS_S_i_param_3
)
{
	.reg .pred 	%p<2>;
	.reg .b32 	%r<6>;
	.reg .b32 	%f<8>;
	.reg .b64 	%rd<11>;

	ld.param.u64 	%rd1, [_Z8tanh_bwdPfS_S_i_param_0];
	ld.param.u64 	%rd2, [_Z8tanh_bwdPfS_S_i_param_1];
	ld.param.u64 	%rd3, [_Z8tanh_bwdPfS_S_i_param_2];
	ld.param.u32 	%r2, [_Z8tanh_bwdPfS_S_i_param_3];
	mov.u32 	%r3, %ctaid.x;
	mov.u32 	%r4, %ntid.x;
	mov.u32 	%r5, %tid.x;
	mad.lo.s32 	%r1, %r3, %r4, %r5;
	setp.ge.s32 	%p1, %r1, %r2;
	@%p1 bra 	$L__BB15_2;
	cvta.to.global.u64 	%rd4, %rd1;
	cvta.to.global.u64 	%rd5, %rd2;
	cvta.to.global.u64 	%rd6, %rd3;
	mul.wide.s32 	%rd7, %r1, 4;
	add.s64 	%rd8, %rd4, %rd7;
	ld.global.f32 	%f1, [%rd8];
	add.s64 	%rd9, %rd6, %rd7;
	mul.f32 	%f2, %f1, %f1;
	mov.f32 	%f3, 0f3F800000;
	sub.f32 	%f4, %f3, %f2;
	add.s64 	%rd10, %rd5, %rd7;
	ld.global.f32 	%f5, [%rd10];
	mul.f32 	%f6, %f5, %f4;
	atom.global.add.f32 	%f7, [%rd9], %f6;
$L__BB15_2:
	ret;

}
	// .globl	_Z11step_kernelPfS_fi
.visible .entry _Z11step_kernelPfS_fi(
	.param .u64 .ptr .align 1 _Z11step_kernelPfS_fi_param_0,
	.param .u64 .ptr .align 1 _Z11step_kernelPfS_fi_param_1,
	.param .f32 _Z11step_kernelPfS_fi_param_2,
	.param .u32 _Z11step_kernelPfS_fi_param_3
)
{
	.reg .pred 	%p<2>;
	.reg .b32 	%r<7>;
	.reg .b32 	%f<6>;
	.reg .b64 	%rd<8>;

	ld.param.u64 	%rd1, [_Z11step_kernelPfS_fi_param_0];
	ld.param.u64 	%rd2, [_Z11step_kernelPfS_fi_param_1];
	ld.param.f32 	%f1, [_Z11step_kernelPfS_fi_param_2];
	ld.param.u32 	%r2, [_Z11step_kernelPfS_fi_param_3];
	mov.u32 	%r3, %ctaid.x;
	mov.u32 	%r4, %ntid.x;
	mov.u32 	%r5, %tid.x;
	mad.lo.s32 	%r1, %r3, %r4, %r5;
	setp.ge.s32 	%p1, %r1, %r2;
	@%p1 bra 	$L__BB16_2;
	cvta.to.global.u64 	%rd3, %rd2;
	cvta.to.global.u64 	%rd4, %rd1;
	mul.wide.s32 	%rd5, %r1, 4;
	add.s64 	%rd6, %rd3, %rd5;
	ld.global.f32 	%f2, [%rd6];
	mul.f32 	%f3, %f1, %f2;
	add.s64 	%rd7, %rd4, %rd5;
	ld.global.f32 	%f4, [%rd7];
	sub.f32 	%f5, %f4, %f3;
	st.global.f32 	[%rd7], %f5;
	mov.b32 	%r6, 0;
	st.global.u32 	[%rd6], %r6;
$L__BB16_2:
	ret;

}
	// .globl	_Z10matmul_fwdPfS_S_iii
.visible .entry _Z10matmul_fwdPfS_S_iii(
	.param .u64 .ptr .align 1 _Z10matmul_fwdPfS_S_iii_param_0,
	.param .u64 .ptr .align 1 _Z10matmul_fwdPfS_S_iii_param_1,
	.param .u64 .ptr .align 1 _Z10matmul_fwdPfS_S_iii_param_2,
	.param .u32 _Z10matmul_fwdPfS_S_iii_param_3,
	.param .u32 _Z10matmul_fwdPfS_S_iii_param_4,
	.param .u32 _Z10matmul_fwdPfS_S_iii_param_5
)
{
	.reg .pred 	%p<13>;
	.reg .b32 	%r<41>;
	.reg .b32 	%f<68>;
	.reg .b64 	%rd<53>;

	ld.param.u64 	%rd7, [_Z10matmul_fwdPfS_S_iii_param_0];
	ld.param.u64 	%rd8, [_Z10matmul_fwdPfS_S_iii_param_1];
	ld.param.u64 	%rd6, [_Z10matmul_fwdPfS_S_iii_param_2];
	ld.param.u32 	%r20, [_Z10matmul_fwdPfS_S_iii_param_3];
	ld.param.u32 	%r18, [_Z10matmul_fwdPfS_S_iii_param_4];
	ld.param.u32 	%r19, [_Z10matmul_fwdPfS_S_iii_param_5];
	cvta.to.global.u64 	%rd1, %rd8;
	cvta.to.global.u64 	%rd2, %rd7;
	mov.u32 	%r21, %ctaid.y;
	mov.u32 	%r22, %ntid.y;
	mov.u32 	%r23, %tid.y;
	mad.lo.s32 	%r1, %r21, %r22, %r23;
	mov.u32 	%r24, %ctaid.x;
	mov.u32 	%r25, %ntid.x;
	mov.u32 	%r26, %tid.x;
	mad.lo.s32 	%r2, %r24, %r25, %r26;
	setp.ge.s32 	%p1, %r1, %r20;
	setp.ge.s32 	%p2, %r2, %r19;
	or.pred  	%p3, %p1, %p2;
	@%p3 bra 	$L__BB17_14;
	setp.lt.s32 	%p4, %r18, 1;
	mov.f32 	%f67, 0f00000000;
	@%p4 bra 	$L__BB17_13;
	mul.lo.s32 	%r3, %r18, %r1;
	and.b32  	%r4, %r18, 7;
	setp.lt.u32 	%p5, %r18, 8;
	mov.f32 	%f67, 0f00000000;
	mov.b32 	%r39, 0;
	@%p5 bra 	$L__BB17_5;
	and.b32  	%r39, %r18, 2147483640;
	neg.s32 	%r37, %r39;
	shl.b32 	%r7, %r19, 3;
	mul.wide.u32 	%rd9, %r3, 4;
	add.s64 	%rd10, %rd9, %rd2;
	add.s64 	%rd52, %rd10, 16;
	mov.f32 	%f67, 0f00000000;
	mul.wide.s32 	%rd13, %r19, 4;
	mov.u32 	%r36, %r2;
$L__BB17_4:
	.pragma "nounroll";
	ld.global.f32 	%f17, [%rd52+-16];
	mul.wide.s32 	%rd11, %r36, 4;
	add.s64 	%rd12, %rd1, %rd11;
	ld.global.f32 	%f18, [%rd12];
	fma.rn.f32 	%f19, %f17, %f18, %f67;
	ld.global.f32 	%f20, [%rd52+-12];
	add.s64 	%rd14, %rd12, %rd13;
	ld.global.f32 	%f21, [%rd14];
	fma.rn.f32 	%f22, %f20, %f21, %f19;
	ld.global.f32 	%f23, [%rd52+-8];
	add.s64 	%rd15, %rd14, %rd13;
	ld.global.f32 	%f24, [%rd15];
	fma.rn.f32 	%f25, %f23, %f24, %f22;
	ld.global.f32 	%f26, [%rd52+-4];
	add.s64 	%rd16, %rd15, %rd13;
	ld.global.f32 	%f27, [%rd16];
	fma.rn.f32 	%f28, %f26, %f27, %f25;
	ld.global.f32 	%f29, [%rd52];
	add.s64 	%rd17, %rd16, %rd13;
	ld.global.f32 	%f30, [%rd17];
	fma.rn.f32 	%f31, %f29, %f30, %f28;
	ld.global.f32 	%f32, [%rd52+4];
	add.s64 	%rd18, %rd17, %rd13;
	ld.global.f32 	%f33, [%rd18];
	fma.rn.f32 	%f34, %f32, %f33, %f31;
	ld.global.f32 	%f35, [%rd52+8];
	add.s64 	%rd19, %rd18, %rd13;
	ld.global.f32 	%f36, [%rd19];
	fma.rn.f32 	%f37, %f35, %f36, %f34;
	ld.global.f32 	%f38, [%rd52+12];
	add.s64 	%rd20, %rd19, %rd13;
	ld.global.f32 	%f39, [%rd20];
	fma.rn.f32 	%f67, %f38, %f39, %f37;
	add.s32 	%r37, %r37, 8;
	add.s32 	%r36, %r36, %r7;
	add.s64 	%rd52, %rd52, 32;
	setp.ne.s32 	%p6, %r37, 0;
	@%p6 bra 	$L__BB17_4;
$L__BB17_5:
	setp.eq.s32 	%p7, %r4, 0;
	@%p7 bra 	$L__BB17_13;
	and.b32  	%r13, %r18, 3;
	setp.lt.u32 	%p8, %r4, 4;
	@%p8 bra 	$L__BB17_8;
	add.s32 	%r28, %r39, %r3;
	mul.wide.u32 	%rd21, %r28, 4;
	add.s64 	%rd22, %rd2, %rd21;
	ld.global.f32 	%f41, [%rd22];
	mad.lo.s32 	%r29, %r39, %r19, %r2;
	mul.wide.s32 	%rd23, %r29, 4;
	add.s64 	%rd24, %rd1, %rd23;
	ld.global.f32 	%f42, [%rd24];
	fma.rn.f32 	%f43, %f41, %f42, %f67;
	cvt.u64.u32 	%rd25, %r3;
	cvt.u64.u32 	%rd26, %r39;
	add.s64 	%rd27, %rd26, %rd25;
	shl.b64 	%rd28, %rd27, 2;
	add.s64 	%rd29, %rd2, %rd28;
	ld.global.f32 	%f44, [%rd29+4];
	mul.wide.s32 	%rd30, %r19, 4;
	add.s64 	%rd31, %rd24, %rd30;
	ld.global.f32 	%f45, [%rd31];
	fma.rn.f32 	%f46, %f44, %f45, %f43;
	ld.global.f32 	%f47, [%rd29+8];
	add.s64 	%rd32, %rd31, %rd30;
	ld.global.f32 	%f48, [%rd32];
	fma.rn.f32 	%f49, %f47, %f48, %f46;
	ld.global.f32 	%f50, [%rd29+12];
	add.s64 	%rd33, %rd32, %rd30;
	ld.global.f32 	%f51, [%rd33];
	fma.rn.f32 	%f67, %f50, %f51, %f49;
	add.s32 	%r39, %r39, 4;
$L__BB17_8:
	setp.eq.s32 	%p9, %r13, 0;
	@%p9 bra 	$L__BB17_13;
	setp.eq.s32 	%p10, %r13, 1;
	@%p10 bra 	$L__BB17_11;
	add.s32 	%r30, %r39, %r3;
	mul.wide.u32 	%rd34, %r30, 4;
	add.s64 	%rd35, %rd2, %rd34;
	ld.global.f32 	%f53, [%rd35];
	mad.lo.s32 	%r31, %r39, %r19, %r2;
	mul.wide.s32 	%rd36, %r31, 4;
	add.s64 	%rd37, %rd1, %rd36;
	ld.global.f32 	%f54, [%rd37];
	fma.rn.f32 	%f55, %f53, %f54, %f67;
	cvt.u64.u32 	%rd38, %r3;
	cvt.u64.u32 	%rd39, %r39;
	add.s64 	%rd40, %rd39, %rd38;
	shl.b64 	%rd41, %rd40, 2;
	add.s64 	%rd42, %rd2, %rd41;
	ld.global.f32 	%f56, [%rd42+4];
	mul.wide.s32 	%rd43, %r19, 4;
	add.s64 	%rd44, %rd37, %rd43;
	ld.global.f32 	%f57, [%rd44];
	fma.rn.f32 	%f67, %f56, %f57, %f55;
	add.s32 	%r39, %r39, 2;
$L__BB17_11:
	and.b32  	%r32, %r18, 1;
	setp.eq.b32 	%p11, %r32, 1;
	not.pred 	%p12, %p11;
	@%p12 bra 	$L__BB17_13;
	add.s32 	%r33, %r39, %r3;
	mul.wide.u32 	%rd45, %r33, 4;
	add.s64 	%rd46, %rd2, %rd45;
	ld.global.f32 	%f58, [%rd46];
	mad.lo.s32 	%r34, %r39, %r19, %r2;
	mul.wide.s32 	%rd47, %r34, 4;
	add.s64 	%rd48, %rd1, %rd47;
	ld.global.f32 	%f59, [%rd48];
	fma.rn.f32 	%f67, %f58, %f59, %f67;
$L__BB17_13:
	mad.lo.s32 	%r35, %r19, %r1, %r2;
	cvta.to.global.u64 	%rd49, %rd6;
	mul.wide.s32 	%rd50, %r35, 4;
	add.s64 	%rd51, %rd49, %rd50;
	st.global.f32 	[%rd51], %f67;
$L__BB17_14:
	ret;

}
	// .globl	_Z10matmul_bwdPfS_S_S_S_iii
.visible .entry _Z10matmul_bwdPfS_S_S_S_iii(
	.param .u64 .ptr .align 1 _Z10matmul_bwdPfS_S_S_S_iii_param_0,
	.param .u64 .ptr .align 1 _Z10matmul_bwdPfS_S_S_S_iii_param_1,
	.param .u64 .ptr .align 1 _Z10matmul_bwdPfS_S_S_S_iii_param_2,
	.param .u64 .ptr .align 1 _Z10matmul_bwdPfS_S_S_S_iii_param_3,
	.param .u64 .ptr .align 1 _Z10matmul_bwdPfS_S_S_S_iii_param_4,
	.param .u32 _Z10matmul_bwdPfS_S_S_S_iii_param_5,
	.param .u32 _Z10matmul_bwdPfS_S_S_S_iii_param_6,
	.param .u32 _Z10matmul_bwdPfS_S_S_S_iii_param_7
)
{
	.reg .pred 	%p<13>;
	.reg .b32 	%r<42>;
	.reg .b32 	%f<92>;
	.reg .b64 	%rd<85>;

	ld.param.u64 	%rd13, [_Z10matmul_bwdPfS_S_S_S_iii_param_0];
	ld.param.u64 	%rd16, [_Z10matmul_bwdPfS_S_S_S_iii_param_1];
	ld.param.u64 	%rd14, [_Z10matmul_bwdPfS_S_S_S_iii_param_2];
	ld.param.u64 	%rd15, [_Z10matmul_bwdPfS_S_S_S_iii_param_3];
	ld.param.u64 	%rd17, [_Z10matmul_bwdPfS_S_S_S_iii_param_4];
	ld.param.u32 	%r19, [_Z10matmul_bwdPfS_S_S_S_iii_param_5];
	ld.param.u32 	%r17, [_Z10matmul_bwdPfS_S_S_S_iii_param_6];
	ld.param.u32 	%r18, [_Z10matmul_bwdPfS_S_S_S_iii_param_7];
	cvta.to.global.u64 	%rd1, %rd17;
	cvta.to.global.u64 	%rd2, %rd13;
	cvta.to.global.u64 	%rd3, %rd15;
	cvta.to.global.u64 	%rd4, %rd16;
	mov.u32 	%r20, %ctaid.y;
	mov.u32 	%r21, %ntid.y;
	mov.u32 	%r22, %tid.y;
	mad.lo.s32 	%r1, %r20, %r21, %r22;
	mov.u32 	%r23, %ctaid.x;
	mov.u32 	%r24, %ntid.x;
	mov.u32 	%r25, %tid.x;
	mad.lo.s32 	%r2, %r23, %r24, %r25;
	setp.ge.s32 	%p1, %r1, %r19;
	setp.ge.s32 	%p2, %r2, %r18;
	or.pred  	%p3, %p1, %p2;
	@%p3 bra 	$L__BB18_13;
	cvta.to.global.u64 	%rd18, %rd14;
	mad.lo.s32 	%r26, %r18, %r1, %r2;
	mul.wide.s32 	%rd19, %r26, 4;
	add.s64 	%rd20, %rd18, %rd19;
	ld.global.f32 	%f1, [%rd20];
	setp.lt.s32 	%p4, %r17, 1;
	@%p4 bra 	$L__BB18_13;
	mul.lo.s32 	%r3, %r17, %r1;
	setp.lt.u32 	%p5, %r17, 8;
	mov.b32 	%r40, 0;
	@%p5 bra 	$L__BB18_5;
	and.b32  	%r40, %r17, 2147483640;
	neg.s32 	%r38, %r40;
	mul.wide.u32 	%rd21, %r3, 4;
	add.s64 	%rd22, %rd21, 16;
	add.s64 	%rd84, %rd2, %rd22;
	add.s64 	%rd83, %rd3, %rd22;
	mul.wide.s32 	%rd26, %r18, 4;
	shl.b32 	%r29, %r18, 3;
	mov.u32 	%r37, %r2;
$L__BB18_4:
	.pragma "nounroll";
	mul.wide.s32 	%rd23, %r37, 4;
	add.s64 	%rd24, %rd4, %rd23;
	ld.global.f32 	%f2, [%rd24];
	mul.f32 	%f3, %f1, %f2;
	atom.global.add.f32 	%f4, [%rd83+-16], %f3;
	add.s64 	%rd25, %rd1, %rd23;
	ld.global.f32 	%f5, [%rd84+-16];
	mul.f32 	%f6, %f1, %f5;
	atom.global.add.f32 	%f7, [%rd25], %f6;
	add.s64 	%rd27, %rd24, %rd26;
	ld.global.f32 	%f8, [%rd27];
	mul.f32 	%f9, %f1, %f8;
	atom.global.add.f32 	%f10, [%rd83+-12], %f9;
	add.s64 	%rd28, %rd25, %rd26;
	ld.global.f32 	%f11, [%rd84+-12];
	mul.f32 	%f12, %f1, %f11;
	atom.global.add.f32 	%f13, [%rd28], %f12;
	add.s64 	%rd29, %rd27, %rd26;
	ld.global.f32 	%f14, [%rd29];
	mul.f32 	%f15, %f1, %f14;
	atom.global.add.f32 	%f16, [%rd83+-8], %f15;
	add.s64 	%rd30, %rd28, %rd26;
	ld.global.f32 	%f17, [%rd84+-8];
	mul.f32 	%f18, %f1, %f17;
	atom.global.add.f32 	%f19, [%rd30], %f18;
	add.s64 	%rd31, %rd29, %rd26;
	ld.global.f32 	%f20, [%rd31];
	mul.f32 	%f21, %f1, %f20;
	atom.global.add.f32 	%f22, [%rd83+-4], %f21;
	add.s64 	%rd32, %rd30, %rd26;
	ld.global.f32 	%f23, [%rd84+-4];
	mul.f32 	%f24, %f1, %f23;
	atom.global.add.f32 	%f25, [%rd32], %f24;
	add.s64 	%rd33, %rd31, %rd26;
	ld.global.f32 	%f26, [%rd33];
	mul.f32 	%f27, %f1, %f26;
	atom.global.add.f32 	%f28, [%rd83], %f27;
	add.s64 	%rd34, %rd32, %rd26;
	ld.global.f32 	%f29, [%rd84];
	mul.f32 	%f30, %f1, %f29;
	atom.global.add.f32 	%f31, [%rd34], %f30;
	add.s64 	%rd35, %rd33, %rd26;
	ld.global.f32 	%f32, [%rd35];
	mul.f32 	%f33, %f1, %f32;
	atom.global.add.f32 	%f34, [%rd83+4], %f33;
	add.s64 	%rd36, %rd34, %rd26;
	ld.global.f32 	%f35, [%rd84+4];
	mul.f32 	%f36, %f1, %f35;
	atom.global.add.f32 	%f37, [%rd36], %f36;
	add.s64 	%rd37, %rd35, %rd26;
	ld.global.f32 	%f38, [%rd37];
	mul.f32 	%f39, %f1, %f38;
	atom.global.add.f32 	%f40, [%rd83+8], %f39;
	add.s64 	%rd38, %rd36, %rd26;
	ld.global.f32 	%f41, [%rd84+8];
	mul.f32 	%f42, %f1, %f41;
	atom.global.add.f32 	%f43, [%rd38], %f42;
	add.s64 	%rd39, %rd37, %rd26;
	ld.global.f32 	%f44, [%rd39];
	mul.f32 	%f45, %f1, %f44;
	atom.global.add.f32 	%f46, [%rd83+12], %f45;
	add.s64 	%rd40, %rd38, %rd26;
	ld.global.f32 	%f47, [%rd84+12];
	mul.f32 	%f48, %f1, %f47;
	atom.global.add.f32 	%f49, [%rd40], %f48;
	add.s32 	%r38, %r38, 8;
	add.s32 	%r37, %r37, %r29;
	add.s64 	%rd84, %rd84, 32;
	add.s64 	%rd83, %rd83, 32;
	setp.ne.s32 	%p6, %r38, 0;
	@%p6 bra 	$L__BB18_4;
$L__BB18_5:
	and.b32  	%r11, %r17, 7;
	setp.eq.s32 	%p7, %r11, 0;
	@%p7 bra 	$L__BB18_13;
	ld.param.u64 	%rd82, [_Z10matmul_bwdPfS_S_S_S_iii_param_3];
	ld.param.u64 	%rd81, [_Z10matmul_bwdPfS_S_S_S_iii_param_0];
	cvta.to.global.u64 	%rd11, %rd81;
	cvta.to.global.u64 	%rd12, %rd82;
	and.b32  	%r12, %r17, 3;
	setp.lt.u32 	%p8, %r11, 4;
	@%p8 bra 	$L__BB18_8;
	add.s32 	%r30, %r40, %r3;
	mul.wide.u32 	%rd41, %r30, 4;
	add.s64 	%rd42, %rd12, %rd41;
	mad.lo.s32 	%r31, %r40, %r18, %r2;
	mul.wide.s32 	%rd43, %r31, 4;
	add.s64 	%rd44, %rd4, %rd43;
	ld.global.f32 	%f50, [%rd44];
	mul.f32 	%f51, %f1, %f50;
	atom.global.add.f32 	%f52, [%rd42], %f51;
	add.s64 	%rd45, %rd1, %rd43;
	add.s64 	%rd46, %rd11, %rd41;
	ld.global.f32 	%f53, [%rd46];
	mul.f32 	%f54, %f1, %f53;
	atom.global.add.f32 	%f55, [%rd45], %f54;
	cvt.u64.u32 	%rd47, %r3;
	cvt.u64.u32 	%rd48, %r40;
	add.s64 	%rd49, %rd48, %rd47;
	shl.b64 	%rd50, %rd49, 2;
	add.s64 	%rd51, %rd12, %rd50;
	mul.wide.s32 	%rd52, %r18, 4;
	add.s64 	%rd53, %rd44, %rd52;
	ld.global.f32 	%f56, [%rd53];
	mul.f32 	%f57, %f1, %f56;
	atom.global.add.f32 	%f58, [%rd51+4], %f57;
	add.s64 	%rd54, %rd45, %rd52;
	add.s64 	%rd55, %rd11, %rd50;
	ld.global.f32 	%f59, [%rd55+4];
	mul.f32 	%f60, %f1, %f59;
	atom.global.add.f32 	%f61, [%rd54], %f60;
	add.s64 	%rd56, %rd53, %rd52;
	ld.global.f32 	%f62, [%rd56];
	mul.f32 	%f63, %f1, %f62;
	atom.global.add.f32 	%f64, [%rd51+8], %f63;
	add.s64 	%rd57, %rd54, %rd52;
	ld.global.f32 	%f65, [%rd55+8];
	mul.f32 	%f66, %f1, %f65;
	atom.global.add.f32 	%f67, [%rd57], %f66;
	add.s64 	%rd58, %rd56, %rd52;
	ld.global.f32 	%f68, [%rd58];
	mul.f32 	%f69, %f1, %f68;
	atom.global.add.f32 	%f70, [%rd51+12], %f69;
	add.s64 	%rd59, %rd57, %rd52;
	ld.global.f32 	%f71, [%rd55+12];
	mul.f32 	%f72, %f1, %f71;
	atom.global.add.f32 	%f73, [%rd59], %f72;
	add.s32 	%r40, %r40, 4;
$L__BB18_8:
	setp.eq.s32 	%p9, %r12, 0;
	@%p9 bra 	$L__BB18_13;
	setp.eq.s32 	%p10, %r12, 1;
	@%p10 bra 	$L__BB18_11;
	add.s32 	%r32, %r40, %r3;
	mul.wide.u32 	%rd60, %r32, 4;
	add.s64 	%rd61, %rd12, %rd60;
	mad.lo.s32 	%r33, %r40, %r18, %r2;
	mul.wide.s32 	%rd62, %r33, 4;
	add.s64 	%rd63, %rd4, %rd62;
	ld.global.f32 	%f74, [%rd63];
	mul.f32 	%f75, %f1, %f74;
	atom.global.add.f32 	%f76, [%rd61], %f75;
	add.s64 	%rd64, %rd1, %rd62;
	add.s64 	%rd65, %rd11, %rd60;
	ld.global.f32 	%f77, [%rd65];
	mul.f32 	%f78, %f1, %f77;
	atom.global.add.f32 	%f79, [%rd64], %f78;
	cvt.u64.u32 	%rd66, %r3;
	cvt.u64.u32 	%rd67, %r40;
	add.s64 	%rd68, %rd67, %rd66;
	shl.b64 	%rd69, %rd68, 2;
	add.s64 	%rd70, %rd12, %rd69;
	mul.wide.s32 	%rd71, %r18, 4;
	add.s64 	%rd72, %rd63, %rd71;
	ld.global.f32 	%f80, [%rd72];
	mul.f32 	%f81, %f1, %f80;
	atom.global.add.f32 	%f82, [%rd70+4], %f81;
	add.s64 	%rd73, %rd64, %rd71;
	add.s64 	%rd74, %rd11, %rd69;
	ld.global.f32 	%f83, [%rd74+4];
	mul.f32 	%f84, %f1, %f83;
	atom.global.add.f32 	%f85, [%rd73], %f84;
	add.s32 	%r40, %r40, 2;
$L__BB18_11:
	and.b32  	%r34, %r17, 1;
	setp.eq.b32 	%p11, %r34, 1;
	not.pred 	%p12, %p11;
	@%p12 bra 	$L__BB18_13;
	add.s32 	%r35, %r40, %r3;
	mul.wide.u32 	%rd75, %r35, 4;
	add.s64 	%rd76, %rd12, %rd75;
	mad.lo.s32 	%r36, %r40, %r18, %r2;
	mul.wide.s32 	%rd77, %r36, 4;
	add.s64 	%rd78, %rd4, %rd77;
	ld.global.f32 	%f86, [%rd78];
	mul.f32 	%f87, %f1, %f86;
	atom.global.add.f32 	%f88, [%rd76], %f87;
	add.s64 	%rd79, %rd1, %rd77;
	add.s64 	%rd80, %rd11, %rd75;
	ld.global.f32 	%f89, [%rd80];
	mul.f32 	%f90, %f1, %f89;
	atom.global.add.f32 	%f91, [%rd79], %f90;
$L__BB18_13:
	ret;

}


// ===== COMPILED SASS (sm_100) =====

	.target	sm_100

	.elftype	@"ET_EXEC"


//--------------------- .note.nv.tkinfo           --------------------------
	.section	.note.nv.tkinfo,"",@"SHT_NOTE"
	.sectionflags	@"SHF_NOTE_NV_TKINFO"
	.tkinfo
        /*0018*/ 	.word	0x00000002
        /*0030*/ 	.string	""
        /*0030*/ 	.string	"ptxas"
        /*0030*/ 	.string	"Cuda compilation tools, release 13.0, V13.0.88"
        /*0030*/ 	.string	"Build cuda_13.0.r13.0/compiler.36424714_0"
        /*0030*/ 	.string	"-arch sm_100 -m 64 "



//--------------------- .note.nv.cuinfo           --------------------------
	.section	.note.nv.cuinfo,"",@"SHT_NOTE"
	.sectionflags	@"SHF_NOTE_NV_CUINFO"
        /*0018*/ 	.short	0x0002
        /*001a*/ 	.short	0x0064
        /*001c*/ 	.short	0x0082
	.zero		2


//--------------------- .nv.info                  --------------------------
	.section	.nv.info,"",@"SHT_CUDA_INFO"
	.align	4


	//----- nvinfo : EIATTR_REGCOUNT
	.align		4
        /*0000*/ 	.byte	0x04, 0x2f
        /*0002*/ 	.short	(.L_1 - .L_0)
	.align		4
.L_0:
        /*0004*/ 	.word	index@(_Z7add_fwdPfS_S_i)
        /*0008*/ 	.word	0x0000000c


	//----- nvinfo : EIATTR_FRAME_SIZE
	.align		4
.L_1:
        /*000c*/ 	.byte	0x04, 0x11
        /*000e*/ 	.short	(.L_3 - .L_2)
	.align		4
.L_2:
        /*0010*/ 	.word	index@(_Z7add_fwdPfS_S_i)
        /*0014*/ 	.word	0x00000000


	//----- nvinfo : EIATTR_REGCOUNT
	.align		4
.L_3:
        /*0018*/ 	.byte	0x04, 0x2f
        /*001a*/ 	.short	(.L_5 - .L_4)
	.align		4
.L_4:
        /*001c*/ 	.word	index@(_Z7add_bwdPfS_S_i)
        /*0020*/ 	.word	0x00000010


	//----- nvinfo : EIATTR_FRAME_SIZE
	.align		4
.L_5:
        /*0024*/ 	.byte	0x04, 0x11
        /*0026*/ 	.short	(.L_7 - .L_6)
	.align		4
.L_6:
        /*0028*/ 	.word	index@(_Z7add_bwdPfS_S_i)
        /*002c*/ 	.word	0x00000000


	//----- nvinfo : EIATTR_REGCOUNT
	.align		4
.L_7:
        /*0030*/ 	.byte	0x04, 0x2f
        /*0032*/ 	.short	(.L_9 - .L_8)
	.align		4
.L_8:
        /*0034*/ 	.word	index@(_Z7sub_fwdPfS_S_i)
        /*0038*/ 	.word	0x0000000c


	//----- nvinfo : EIATTR_FRAME_SIZE
	.align		4
.L_9:
        /*003c*/ 	.byte	0x04, 0x11
        /*003e*/ 	.short	(.L_11 - .L_10)
	.align		4
.L_10:
        /*0040*/ 	.word	index@(_Z7sub_fwdPfS_S_i)
        /*0044*/ 	.word	0x00000000


	//----- nvinfo : EIATTR_REGCOUNT
	.align		4
.L_11:
        /*0048*/ 	.byte	0x04, 0x2f
        /*004a*/ 	.short	(.L_13 - .L_12)
	.align		4
.L_12:
        /*004c*/ 	.word	index@(_Z7sub_bwdPfS_S_i)
        /*0050*/ 	.word	0x0000000e


	//----- nvinfo : EIATTR_FRAME_SIZE
	.align		4
.L_13:
        /*0054*/ 	.byte	0x04, 0x11
        /*0056*/ 	.short	(.L_15 - .L_14)
	.align		4
.L_14:
        /*0058*/ 	.word	index@(_Z7sub_bwdPfS_S_i)
        /*005c*/ 	.word	0x00000000


	//----- nvinfo : EIATTR_REGCOUNT
	.align		4
.L_15:
        /*0060*/ 	.byte	0x04, 0x2f
        /*0062*/ 	.short	(.L_17 - .L_16)
	.align		4
.L_16:
        /*0064*/ 	.word	index@(_Z7mul_fwdPfS_S_i)
        /*0068*/ 	.word	0x0000000c


	//----- nvinfo : EIATTR_FRAME_SIZE
	.align		4
.L_17:
        /*006c*/ 	.byte	0x04, 0x11
        /*006e*/ 	.short	(.L_19 - .L_18)
	.align		4
.L_18:
        /*0070*/ 	.word	index@(_Z7mul_fwdPfS_S_i)
        /*0074*/ 	.word	0x00000000


	//----- nvinfo : EIATTR_REGCOUNT
	.align		4
.L_19:
        /*0078*/ 	.byte	0x04, 0x2f
        /*007a*/ 	.short	(.L_21 - .L_20)
	.align		4
.L_20:
        /*007c*/ 	.word	index@(_Z7mul_bwdPfS_S_S_S_i)
        /*0080*/ 	.word	0x00000014


	//----- nvinfo : EIATTR_FRAME_SIZE
	.align		4
.L_21:
        /*0084*/ 	.byte	0x04, 0x11
        /*0086*/ 	.short	(.L_23 - .L_22)
	.align		4
.L_22:
        /*0088*/ 	.word	index@(_Z7mul_bwdPfS_S_S_S_i)
        /*008c*/ 	.word	0x00000000


	//----- nvinfo : EIATTR_REGCOUNT
	.align		4
.L_23:
        /*0090*/ 	.byte	0x04, 0x2f
        /*0092*/ 	.short	(.L_25 - .L_24)
	.align		4
.L_24:
        /*0094*/ 	.word	index@(_Z7div_fwdPfS_S_i)
        /*0098*/ 	.word	0x00000010


	//----- nvinfo : EIATTR_FRAME_SIZE
	.align		4
.L_25:
        /*009c*/ 	.byte	0x04, 0x11
        /*009e*/ 	.short	(.L_27 - .L_26)
	.align		4
.L_26:
        /*00a0*/ 	.word	index@($__internal_2_$__cuda_sm3x_div_rn_noftz_f32_slowpath)
        /*00a4*/ 	.word	0x00000000


	//----- nvinfo : EIATTR_FRAME_SIZE
	.align		4
.L_27:
        /*00a8*/ 	.byte	0x04, 0x11
        /*00aa*/ 	.short	(.L_29 - .L_28)
	.align		4
.L_28:
        /*00ac*/ 	.word	index@(_Z7div_fwdPfS_S_i)
        /*00b0*/ 	.word	0x00000000


	//----- nvinfo : EIATTR_REGCOUNT
	.align		4
.L_29:
        /*00b4*/ 	.byte	0x04, 0x2f
        /*00b6*/ 	.short	(.L_31 - .L_30)
	.align		4
.L_30:
        /*00b8*/ 	.word	index@(_Z7div_bwdPfS_S_S_S_i)
        /*00bc*/ 	.word	0x00000014


	//----- nvinfo : EIATTR_FRAME_SIZE
	.align		4
.L_31:
        /*00c0*/ 	.byte	0x04, 0x11
        /*00c2*/ 	.short	(.L_33 - .L_32)
	.align		4
.L_32:
        /*00c4*/ 	.word	index@($__internal_1_$__cuda_sm3x_div_rn_noftz_f32_slowpath)
        /*00c8*/ 	.word	0x00000000


	//----- nvinfo : EIATTR_FRAME_SIZE
	.align		4
.L_33:
        /*00cc*/ 	.byte	0x04, 0x11
        /*00ce*/ 	.short	(.L_35 - .L_34)
	.align		4
.L_34:
        /*00d0*/ 	.word	index@(_Z7div_bwdPfS_S_S_S_i)
        /*00d4*/ 	.word	0x00000000


	//----- nvinfo : EIATTR_REGCOUNT
	.align		4
.L_35:
        /*00d8*/ 	.byte	0x04, 0x2f
        /*00da*/ 	.short	(.L_37 - .L_36)
	.align		4
.L_36:
        /*00dc*/ 	.word	index@(_Z7pow_fwdPffS_i)
        /*00e0*/ 	.word	0x0000000f


	//----- nvinfo : EIATTR_FRAME_SIZE
	.align		4
.L_37:
        /*00e4*/ 	.byte	0x04, 0x11
        /*00e6*/ 	.short	(.L_39 - .L_38)
	.align		4
.L_38:
        /*00e8*/ 	.word	index@(_Z7pow_fwdPffS_i)
        /*00ec*/ 	.word	0x00000000


	//----- nvinfo : EIATTR_REGCOUNT
	.align		4
.L_39:
        /*00f0*/ 	.byte	0x04, 0x2f
        /*00f2*/ 	.short	(.L_41 - .L_40)
	.align		4
.L_40:
        /*00f4*/ 	.word	index@(_Z7pow_bwdPffS_S_i)
        /*00f8*/ 	.word	0x00000010


	//----- nvinfo : EIATTR_FRAME_SIZE
	.align		4
.L_41:
        /*00fc*/ 	.byte	0x04, 0x11
        /*00fe*/ 	.short	(.L_43 - .L_42)
	.align		4
.L_42:
        /*0100*/ 	.word	index@(_Z7pow_bwdPffS_S_i)
        /*0104*/ 	.word	0x00000000


	//----- nvinfo : EIATTR_REGCOUNT
	.align		4
.L_43:
        /*0108*/ 	.byte	0x04, 0x2f
        /*010a*/ 	.short	(.L_45 - .L_44)
	.align		4
.L_44:
        /*010c*/ 	.word	index@(_Z8relu_fwdPfS_i)
        /*0110*/ 	.word	0x0000000a


	//----- nvinfo : EIATTR_FRAME_SIZE
	.align		4
.L_45:
        /*0114*/ 	.byte	0x04, 0x11
        /*0116*/ 	.short	(.L_47 - .L_46)
	.align		4
.L_46:
        /*0118*/ 	.word	index@(_Z8relu_fwdPfS_i)
        /*011c*/ 	.word	0x00000000


	//----- nvinfo : EIATTR_REGCOUNT
	.align		4
.L_47:
        /*0120*/ 	.byte	0x04, 0x2f
        /*0122*/ 	.short	(.L_49 - .L_48)
	.align		4
.L_48:
        /*0124*/ 	.word	index@(_Z8relu_bwdPfS_S_i)
        /*0128*/ 	.word	0x0000000c


	//----- nvinfo : EIATTR_FRAME_SIZE
	.align		4
.L_49:
        /*012c*/ 	.byte	0x04, 0x11
        /*012e*/ 	.short	(.L_51 - .L_50)
	.align		4
.L_50:
        /*0130*/ 	.word	index@(_Z8relu_bwdPfS_S_i)
        /*0134*/ 	.word	0x00000000


	//----- nvinfo : EIATTR_REGCOUNT
	.align		4
.L_51:
        /*0138*/ 	.byte	0x04, 0x2f
        /*013a*/ 	.short	(.L_53 - .L_52)
	.align		4
.L_52:
        /*013c*/ 	.word	index@(_Z11sigmoid_fwdPfS_i)
        /*0140*/ 	.word	0x0000000e


	//----- nvinfo : EIATTR_FRAME_SIZE
	.align		4
.L_53:
        /*0144*/ 	.byte	0x04, 0x11
        /*0146*/ 	.short	(.L_55 - .L_54)
	.align		4
.L_54:
        /*0148*/ 	.word	index@($__internal_0_$__cuda_sm20_rcp_rn_f32_slowpath)
        /*014c*/ 	.word	0x00000000


	//----- nvinfo : EIATTR_FRAME_SIZE
	.align		4
.L_55:
        /*0150*/ 	.byte	0x04, 0x11
        /*0152*/ 	.short	(.L_57 - .L_56)
	.align		4
.L_56:
        /*0154*/ 	.word	index@(_Z11sigmoid_fwdPfS_i)
        /*0158*/ 	.word	0x00000000


	//----- nvinfo : EIATTR_REGCOUNT
	.align		4
.L_57:
        /*015c*/ 	.byte	0x04, 0x2f
        /*015e*/ 	.short	(.L_59 - .L_58)
	.align		4
.L_58:
        /*0160*/ 	.word	index@(_Z11sigmoid_bwdPfS_S_i)
        /*0164*/ 	.word	0x0000000e


	//----- nvinfo : EIATTR_FRAME_SIZE
	.align		4
.L_59:
        /*0168*/ 	.byte	0x04, 0x11
        /*016a*/ 	.short	(.L_61 - .L_60)
	.align		4
.L_60:
        /*016c*/ 	.word	index@(_Z11sigmoid_bwdPfS_S_i)
        /*0170*/ 	.word	0x00000000


	//----- nvinfo : EIATTR_REGCOUNT
	.align		4
.L_61:
        /*0174*/ 	.byte	0x04, 0x2f
        /*0176*/ 	.short	(.L_63 - .L_62)
	.align		4
.L_62:
        /*0178*/ 	.word	index@(_Z8tanh_fwdPfS_i)
        /*017c*/ 	.word	0x0000000e


	//----- nvinfo : EIATTR_FRAME_SIZE
	.align		4
.L_63:
        /*0180*/ 	.byte	0x04, 0x11
        /*0182*/ 	.short	(.L_65 - .L_64)
	.align		4
.L_64:
        /*0184*/ 	.word	index@(_Z8tanh_fwdPfS_i)
        /*0188*/ 	.word	0x00000000


	//----- nvinfo : EIATTR_REGCOUNT
	.align		4
.L_65:
        /*018c*/ 	.byte	0x04, 0x2f
        /*018e*/ 	.short	(.L_67 - .L_66)
	.align		4
.L_66:
        /*0190*/ 	.word	index@(_Z8tanh_bwdPfS_S_i)
        /*0194*/ 	.word	0x0000000c


	//----- nvinfo : EIATTR_FRAME_SIZE
	.align		4
.L_67:
        /*0198*/ 	.byte	0x04, 0x11
        /*019a*/ 	.short	(.L_69 - .L_68)
	.align		4
.L_68:
        /*019c*/ 	.word	index@(_Z8tanh_bwdPfS_S_i)
        /*01a0*/ 	.word	0x00000000


	//----- nvinfo : EIATTR_REGCOUNT
	.align		4
.L_69:
        /*01a4*/ 	.byte	0x04, 0x2f
        /*01a6*/ 	.short	(.L_71 - .L_70)
	.align		4
.L_70:
        /*01a8*/ 	.word	index@(_Z11step_kernelPfS_fi)
        /*01ac*/ 	.word	0x0000000a


	//----- nvinfo : EIATTR_FRAME_SIZE
	.align		4
.L_71:
        /*01b0*/ 	.byte	0x04, 0x11
        /*01b2*/ 	.short	(.L_73 - .L_72)
	.align		4
.L_72:
        /*01b4*/ 	.word	index@(_Z11step_kernelPfS_fi)
        /*01b8*/ 	.word	0x00000000


	//----- nvinfo : EIATTR_REGCOUNT
	.align		4
.L_73:
        /*01bc*/ 	.byte	0x04, 0x2f
        /*01be*/ 	.short	(.L_75 - .L_74)
	.align		4
.L_74:
        /*01c0*/ 	.word	index@(_Z10matmul_fwdPfS_S_iii)
        /*01c4*/ 	.word	0x00000020


	//----- nvinfo : EIATTR_FRAME_SIZE
	.align		4
.L_75:
        /*01c8*/ 	.byte	0x04, 0x11
        /*01ca*/ 	.short	(.L_77 - .L_76)
	.align		4
.L_76:
        /*01cc*/ 	.word	index@(_Z10matmul_fwdPfS_S_iii)
        /*01d0*/ 	.word	0x00000000


	//----- nvinfo : EIATTR_REGCOUNT
	.align		4
.L_77:
        /*01d4*/ 	.byte	0x04, 0x2f
        /*01d6*/ 	.short	(.L_79 - .L_78)
	.align		4
.L_78:
        /*01d8*/ 	.word	index@(_Z10matmul_bwdPfS_S_S_S_iii)
        /*01dc*/ 	.word	0x00000020


	//----- nvinfo : EIATTR_FRAME_SIZE
	.align		4
.L_79:
        /*01e0*/ 	.byte	0x04, 0x11
        /*01e2*/ 	.short	(.L_81 - .L_80)
	.align		4
.L_80:
        /*01e4*/ 	.word	index@(_Z10matmul_bwdPfS_S_S_S_iii)
        /*01e8*/ 	.word	0x00000000


	//----- nvinfo : EIATTR_MIN_STACK_SIZE
	.align		4
.L_81:
        /*01ec*/ 	.byte	0x04, 0x12
        /*01ee*/ 	.short	(.L_83 - .L_82)
	.align		4
.L_82:
        /*01f0*/ 	.word	index@(_Z10matmul_bwdPfS_S_S_S_iii)
        /*01f4*/ 	.word	0x00000000


	//----- nvinfo : EIATTR_MIN_STACK_SIZE
	.align		4
.L_83:
        /*01f8*/ 	.byte	0x04, 0x12
        /*01fa*/ 	.short	(.L_85 - .L_84)
	.align		4
.L_84:
        /*01fc*/ 	.word	index@(_Z10matmul_fwdPfS_S_iii)
        /*0200*/ 	.word	0x00000000


	//----- nvinfo : EIATTR_MIN_STACK_SIZE
	.align		4
.L_85:
        /*0204*/ 	.byte	0x04, 0x12
        /*0206*/ 	.short	(.L_87 - .L_86)
	.align		4
.L_86:
        /*0208*/ 	.word	index@(_Z11step_kernelPfS_fi)
        /*020c*/ 	.word	0x00000000


	//----- nvinfo : EIATTR_MIN_STACK_SIZE
	.align		4
.L_87:
        /*0210*/ 	.byte	0x04, 0x12
        /*0212*/ 	.short	(.L_89 - .L_88)
	.align		4
.L_88:
        /*0214*/ 	.word	index@(_Z8tanh_bwdPfS_S_i)
        /*0218*/ 	.word	0x00000000


	//----- nvinfo : EIATTR_MIN_STACK_SIZE
	.align		4
.L_89:
        /*021c*/ 	.byte	0x04, 0x12
        /*021e*/ 	.short	(.L_91 - .L_90)
	.align		4
.L_90:
        /*0220*/ 	.word	index@(_Z8tanh_fwdPfS_i)
        /*0224*/ 	.word	0x00000000


	//----- nvinfo : EIATTR_MIN_STACK_SIZE
	.align		4
.L_91:
        /*0228*/ 	.byte	0x04, 0x12
        /*022a*/ 	.short	(.L_93 - .L_92)
	.align		4
.L_92:
        /*022c*/ 	.word	index@(_Z11sigmoid_bwdPfS_S_i)
        /*0230*/ 	.word	0x00000000


	//----- nvinfo : EIATTR_MIN_STACK_SIZE
	.align		4
.L_93:
        /*0234*/ 	.byte	0x04, 0x12
        /*0236*/ 	.short	(.L_95 - .L_94)
	.align		4
.L_94:
        /*0238*/ 	.word	index@(_Z11sigmoid_fwdPfS_i)
        /*023c*/ 	.word	0x00000000


	//----- nvinfo : EIATTR_MIN_STACK_SIZE
	.align		4
.L_95:
        /*0240*/ 	.byte	0x04, 0x12
        /*0242*/ 	.short	(.L_97 - .L_96)
	.align		4
.L_96:
        /*0244*/ 	.word	index@(_Z8relu_bwdPfS_S_i)
        /*0248*/ 	.word	0x00000000


	//----- nvinfo : EIATTR_MIN_STACK_SIZE
	.align		4
.L_97:
        /*024c*/ 	.byte	0x04, 0x12
        /*024e*/ 	.short	(.L_99 - .L_98)
	.align		4
.L_98:
        /*0250*/ 	.word	index@(_Z8relu_fwdPfS_i)
        /*0254*/ 	.word	0x00000000


	//----- nvinfo : EIATTR_MIN_STACK_SIZE
	.align		4
.L_99:
        /*0258*/ 	.byte	0x04, 0x12
        /*025a*/ 	.short	(.L_101 - .L_100)
	.align		4
.L_100:
        /*025c*/ 	.word	index@(_Z7pow_bwdPffS_S_i)
        /*0260*/ 	.word	0x00000000


	//----- nvinfo : EIATTR_MIN_STACK_SIZE
	.align		4
.L_101:
        /*0264*/ 	.byte	0x04, 0x12
        /*0266*/ 	.short	(.L_103 - .L_102)
	.align		4
.L_102:
        /*0268*/ 	.word	index@(_Z7pow_fwdPffS_i)
        /*026c*/ 	.word	0x00000000


	//----- nvinfo : EIATTR_MIN_STACK_SIZE
	.align		4
.L_103:
        /*0270*/ 	.byte	0x04, 0x12
        /*0272*/ 	.short	(.L_105 - .L_104)
	.align		4
.L_104:
        /*0274*/ 	.word	index@(_Z7div_bwdPfS_S_S_S_i)
        /*0278*/ 	.word	0x00000000


	//----- nvinfo : EIATTR_MIN_STACK_SIZE
	.align		4
.L_105:
        /*027c*/ 	.byte	0x04, 0x12
        /*027e*/ 	.short	(.L_107 - .L_106)
	.align		4
.L_106:
        /*0280*/ 	.word	index@(_Z7div_fwdPfS_S_i)
        /*0284*/ 	.word	0x00000000


	//----- nvinfo : EIATTR_MIN_STACK_SIZE
	.align		4
.L_107:
        /*0288*/ 	.byte	0x04, 0x12
        /*028a*/ 	.short	(.L_109 - .L_108)
	.align		4
.L_108:
        /*028c*/ 	.word	index@(_Z7mul_bwdPfS_S_S_S_i)
        /*0290*/ 	.word	0x00000000


	//----- nvinfo : EIATTR_MIN_STACK_SIZE
	.align		4
.L_109:
        /*0294*/ 	.byte	0x04, 0x12
        /*0296*/ 	.short	(.L_111 - .L_110)
	.align		4
.L_110:
        /*0298*/ 	.word	index@(_Z7mul_fwdPfS_S_i)
        /*029c*/ 	.word	0x00000000


	//----- nvinfo : EIATTR_MIN_STACK_SIZE
	.align		4
.L_111:
        /*02a0*/ 	.byte	0x04, 0x12
        /*02a2*/ 	.short	(.L_113 - .L_112)
	.align		4
.L_112:
        /*02a4*/ 	.word	index@(_Z7sub_bwdPfS_S_i)
        /*02a8*/ 	.word	0x00000000


	//----- nvinfo : EIATTR_MIN_STACK_SIZE
	.align		4
.L_113:
        /*02ac*/ 	.byte	0x04, 0x12
        /*02ae*/ 	.short	(.L_115 - .L_114)
	.align		4
.L_114:
        /*02b0*/ 	.word	index@(_Z7sub_fwdPfS_S_i)
        /*02b4*/ 	.word	0x00000000


	//----- nvinfo : EIATTR_MIN_STACK_SIZE
	.align		4
.L_115:
        /*02b8*/ 	.byte	0x04, 0x12
        /*02ba*/ 	.short	(.L_117 - .L_116)
	.align		4
.L_116:
        /*02bc*/ 	.word	index@(_Z7add_bwdPfS_S_i)
        /*02c0*/ 	.word	0x00000000


	//----- nvinfo : EIATTR_MIN_STACK_SIZE
	.align		4
.L_117:
        /*02c4*/ 	.byte	0x04, 0x12
        /*02c6*/ 	.short	(.L_119 - .L_118)
	.align		4
.L_118:
        /*02c8*/ 	.word	index@(_Z7add_fwdPfS_S_i)
        /*02cc*/ 	.word	0x00000000
.L_119:


//--------------------- .nv.compat                --------------------------
	.section	.nv.compat,"",@"SHT_CUDA_COMPAT_INFO"
	.align	4
        /*0000*/ 	.byte	0x02, 0x09, 0x00, 0x00, 0x02, 0x02, 0x01, 0x00, 0x02, 0x05, 0x05, 0x00, 0x03, 0x07, 0x01, 0x01
        /*0010*/ 	.byte	0x02, 0x03, 0x00, 0x00, 0x02, 0x06, 0x01, 0x00, 0x04, 0x0b, 0x08, 0x00, 0x01, 0x00, 0x00, 0x00
        /*0020*/ 	.byte	0x00, 0x00, 0x00, 0x00


//--------------------- .nv.info._Z10matmul_bwdPfS_S_S_S_iii --------------------------
	.section	.nv.info._Z10matmul_bwdPfS_S_S_S_iii,"",@"SHT_CUDA_INFO"
	.sectionflags	@""
	.align	4


	//----- nvinfo : EIATTR_CUDA_API_VERSION
	.align		4
        /*0000*/ 	.byte	0x04, 0x37
        /*0002*/ 	.short	(.L_121 - .L_120)
.L_120:
        /*0004*/ 	.word	0x00000082


	//----- nvinfo : EIATTR_KPARAM_INFO
	.align		4
.L_121:
        /*0008*/ 	.byte	0x04, 0x17
        /*000a*/ 	.short	(.L_123 - .L_122)
.L_122:
        /*000c*/ 	.word	0x00000000
        /*0010*/ 	.short	0x0007
        /*0012*/ 	.short	0x0030
        /*0014*/ 	.byte	0x00, 0xf0, 0x11, 0x00


	//----- nvinfo : EIATTR_KPARAM_INFO
	.align		4
.L_123:
        /*0018*/ 	.byte	0x04, 0x17
        /*001a*/ 	.short	(.L_125 - .L_124)
.L_124:
        /*001c*/ 	.word	0x00000000
        /*0020*/ 	.short	0x0006
        /*0022*/ 	.short	0x002c
        /*0024*/ 	.byte	0x00, 0xf0, 0x11, 0x00


	//----- nvinfo : EIATTR_KPARAM_INFO
	.align		4
.L_125:
        /*0028*/ 	.byte	0x04, 0x17
        /*002a*/ 	.short	(.L_127 - .L_126)
.L_126:
        /*002c*/ 	.word	0x00000000
        /*0030*/ 	.short	0x0005
        /*0032*/ 	.short	0x0028
        /*0034*/ 	.byte	0x00, 0xf0, 0x11, 0x00


	//----- nvinfo : EIATTR_KPARAM_INFO
	.align		4
.L_127:
        /*0038*/ 	.byte	0x04, 0x17
        /*003a*/ 	.short	(.L_129 - .L_128)
.L_128:
        /*003c*/ 	.word	0x00000000
        /*0040*/ 	.short	0x0004
        /*0042*/ 	.short	0x0020
        /*0044*/ 	.byte	0x00, 0xf5, 0x21, 0x00


	//----- nvinfo : EIATTR_KPARAM_INFO
	.align		4
.L_129:
        /*0048*/ 	.byte	0x04, 0x17
        /*004a*/ 	.short	(.L_131 - .L_130)
.L_130:
        /*004c*/ 	.word	0x00000000
        /*0050*/ 	.short	0x0003
        /*0052*/ 	.short	0x0018
        /*0054*/ 	.byte	0x00, 0xf5, 0x21, 0x00


	//----- nvinfo : EIATTR_KPARAM_INFO
	.align		4
.L_131:
        /*0058*/ 	.byte	0x04, 0x17
        /*005a*/ 	.short	(.L_133 - .L_132)
.L_132:
        /*005c*/ 	.word	0x00000000
        /*0060*/ 	.short	0x0002
        /*0062*/ 	.short	0x0010
        /*0064*/ 	.byte	0x00, 0xf5, 0x21, 0x00


	//----- nvinfo : EIATTR_KPARAM_INFO
	.align		4
.L_133:
        /*0068*/ 	.byte	0x04, 0x17
        /*006a*/ 	.short	(.L_135 - .L_134)
.L_134:
        /*006c*/ 	.word	0x00000000
        /*0070*/ 	.short	0x0001
        /*0072*/ 	.short	0x0008
        /*0074*/ 	.byte	0x00, 0xf5, 0x21, 0x00


	//----- nvinfo : EIATTR_KPARAM_INFO
	.align		4
.L_135:
        /*0078*/ 	.byte	0x04, 0x17
        /*007a*/ 	.short	(.L_137 - .L_136)
.L_136:
        /*007c*/ 	.word	0x00000000
        /*0080*/ 	.short	0x0000
        /*0082*/ 	.short	0x0000
        /*0084*/ 	.byte	0x00, 0xf5, 0x21, 0x00


	//----- nvinfo : EIATTR_SPARSE_MMA_MASK
	.align		4
.L_137:
        /*0088*/ 	.byte	0x03, 0x50
        /*008a*/ 	.short	0x0000


	//----- nvinfo : EIATTR_MAXREG_COUNT
	.align		4
        /*008c*/ 	.byte	0x03, 0x1b
        /*008e*/ 	.short	0x00ff


	//----- nvinfo : EIATTR_MERCURY_ISA_VERSION
	.align		4
        /*0090*/ 	.byte	0x03, 0x5f
        /*0092*/ 	.short	0x0101


	//----- nvinfo : EIATTR_VRC_CTA_INIT_COUNT
	.align		4
        /*0094*/ 	.byte	0x02, 0x4a
	.zero		1
	.zero		1


	//----- nvinfo : EIATTR_EXIT_INSTR_OFFSETS
	.align		4
        /*0098*/ 	.byte	0x04, 0x1c
        /*009a*/ 	.short	(.L_139 - .L_138)


	//   ....[0]....
.L_138:
        /*009c*/ 	.word	0x000000d0


	//   ....[1]....
        /*00a0*/ 	.word	0x00000110


	//   ....[2]....
        /*00a4*/ 	.word	0x00000750


	//   ....[3]....
        /*00a8*/ 	.word	0x00000ad0


	//   ....[4]....
        /*00ac*/ 	.word	0x00000d50


	//   ....[5]....
        /*00b0*/ 	.word	0x00000e60


	//----- nvinfo : EIATTR_CBANK_PARAM_SIZE
	.align		4
.L_139:
        /*00b4*/ 	.byte	0x03, 0x19
        /*00b6*/ 	.short	0x0034


	//----- nvinfo : EIATTR_PARAM_CBANK
	.align		4
        /*00b8*/ 	.byte	0x04, 0x0a
        /*00ba*/ 	.short	(.L_141 - .L_140)
	.align		4
.L_140:
        /*00bc*/ 	.word	index@(.nv.constant0._Z10matmul_bwdPfS_S_S_S_iii)
        /*00c0*/ 	.short	0x0380
        /*00c2*/ 	.short	0x0034


	//----- nvinfo : EIATTR_SW_WAR
	.align		4
.L_141:
        /*00c4*/ 	.byte	0x04, 0x36
        /*00c6*/ 	.short	(.L_143 - .L_142)
.L_142:
        /*00c8*/ 	.word	0x00000008
.L_143:


//--------------------- .nv.info._Z10matmul_fwdPfS_S_iii --------------------------
	.section	.nv.info._Z10matmul_fwdPfS_S_iii,"",@"SHT_CUDA_INFO"
	.sectionflags	@""
	.align	4


	//----- nvinfo : EIATTR_CUDA_API_VERSION
	.align		4
        /*0000*/ 	.byte	0x04, 0x37
        /*0002*/ 	.short	(.L_145 - .L_144)
.L_144:
        /*0004*/ 	.word	0x00000082


	//----- nvinfo : EIATTR_KPARAM_INFO
	.align		4
.L_145:
        /*0008*/ 	.byte	0x04, 0x17
        /*000a*/ 	.short	(.L_147 - .L_146)
.L_146:
        /*000c*/ 	.word	0x00000000
        /*0010*/ 	.short	0x0005
        /*0012*/ 	.short	0x0020
        /*0014*/ 	.byte	0x00, 0xf0, 0x11, 0x00


	//----- nvinfo : EIATTR_KPARAM_INFO
	.align		4
.L_147:
        /*0018*/ 	.byte	0x04, 0x17
        /*001a*/ 	.short	(.L_149 - .L_148)
.L_148:
        /*001c*/ 	.word	0x00000000
        /*0020*/ 	.short	0x0004
        /*0022*/ 	.short	0x001c
        /*0024*/ 	.byte	0x00, 0xf0, 0x11, 0x00


	//----- nvinfo : EIATTR_KPARAM_INFO
	.align		4
.L_149:
        /*0028*/ 	.byte	0x04, 0x17
        /*002a*/ 	.short	(.L_151 - .L_150)
.L_150:
        /*002c*/ 	.word	0x00000000
        /*0030*/ 	.short	0x0003
        /*0032*/ 	.short	0x0018
        /*0034*/ 	.byte	0x00, 0xf0, 0x11, 0x00


	//----- nvinfo : EIATTR_KPARAM_INFO
	.align		4
.L_151:
        /*0038*/ 	.byte	0x04, 0x17
        /*003a*/ 	.short	(.L_153 - .L_152)
.L_152:
        /*003c*/ 	.word	0x00000000
        /*0040*/ 	.short	0x0002
        /*0042*/ 	.short	0x0010
        /*0044*/ 	.byte	0x00, 0xf5, 0x21, 0x00


	//----- nvinfo : EIATTR_KPARAM_INFO
	.align		4
.L_153:
        /*0048*/ 	.byte	0x04, 0x17
        /*004a*/ 	.short	(.L_155 - .L_154)
.L_154:
        /*004c*/ 	.word	0x00000000
        /*0050*/ 	.short	0x0001
        /*0052*/ 	.short	0x0008
        /*0054*/ 	.byte	0x00, 0xf5, 0x21, 0x00


	//----- nvinfo : EIATTR_KPARAM_INFO
	.align		4
.L_155:
        /*0058*/ 	.byte	0x04, 0x17
        /*005a*/ 	.short	(.L_157 - .L_156)
.L_156:
        /*005c*/ 	.word	0x00000000
        /*0060*/ 	.short	0x0000
        /*0062*/ 	.short	0x0000
        /*0064*/ 	.byte	0x00, 0xf5, 0x21, 0x00


	//----- nvinfo : EIATTR_SPARSE_MMA_MASK
	.align		4
.L_157:
        /*0068*/ 	.byte	0x03, 0x50
        /*006a*/ 	.short	0x0000


	//----- nvinfo : EIATTR_MAXREG_COUNT
	.align		4
        /*006c*/ 	.byte	0x03, 0x1b
        /*006e*/ 	.short	0x00ff


	//----- nvinfo : EIATTR_MERCURY_ISA_VERSION
	.align		4
        /*0070*/ 	.byte	0x03, 0x5f
        /*0072*/ 	.short	0x0101


	//----- nvinfo : EIATTR_VRC_CTA_INIT_COUNT
	.align		4
        /*0074*/ 	.byte	0x02, 0x4a
	.zero		1
	.zero		1


	//----- nvinfo : EIATTR_EXIT_INSTR_OFFSETS
	.align		4
        /*0078*/ 	.byte	0x04, 0x1c
        /*007a*/ 	.short	(.L_159 - .L_158)


	//   ....[0]....
.L_158:
        /*007c*/ 	.word	0x000000d0


	//   ....[1]....
        /*0080*/ 	.word	0x000008f0


	//----- nvinfo : EIATTR_CBANK_PARAM_SIZE
	.align		4
.L_159:
        /*0084*/ 	.byte	0x03, 0x19
        /*0086*/ 	.short	0x0024


	//----- nvinfo : EIATTR_PARAM_CBANK
	.align		4
        /*0088*/ 	.byte	0x04, 0x0a
        /*008a*/ 	.short	(.L_161 - .L_160)
	.align		4
.L_160:
        /*008c*/ 	.word	index@(.nv.constant0._Z10matmul_fwdPfS_S_iii)
        /*0090*/ 	.short	0x0380
        /*0092*/ 	.short	0x0024


	//----- nvinfo : EIATTR_SW_WAR
	.align		4
.L_161:
        /*0094*/ 	.byte	0x04, 0x36
        /*0096*/ 	.short	(.L_163 - .L_162)
.L_162:
        /*0098*/ 	.word	0x00000008
.L_163:


//--------------------- .nv.info._Z11step_kernelPfS_fi --------------------------
	.section	.nv.info._Z11step_kernelPfS_fi,"",@"SHT_CUDA_INFO"
	.sectionflags	@""
	.align	4


	//----- nvinfo : EIATTR_CUDA_API_VERSION
	.align		4
        /*0000*/ 	.byte	0x04, 0x37
        /*0002*/ 	.short	(.L_165 - .L_164)
.L_164:
        /*0004*/ 	.word	0x00000082


	//----- nvinfo : EIATTR_KPARAM_INFO
	.align		4
.L_165:
        /*0008*/ 	.byte	0x04, 0x17
        /*000a*/ 	.short	(.L_167 - .L_166)
.L_166:
        /*000c*/ 	.word	0x00000000
        /*0010*/ 	.short	0x0003
        /*0012*/ 	.short	0x0014
        /*0014*/ 	.byte	0x00, 0xf0, 0x11, 0x00


	//----- nvinfo : EIATTR_KPARAM_INFO
	.align		4
.L_167:
        /*0018*/ 	.byte	0x04, 0x17
        /*001a*/ 	.short	(.L_169 - .L_168)
.L_168:
        /*001c*/ 	.word	0x00000000
        /*0020*/ 	.short	0x0002
        /*0022*/ 	.short	0x0010
        /*0024*/ 	.byte	0x00, 0xf0, 0x11, 0x00


	//----- nvinfo : EIATTR_KPARAM_INFO
	.align		4
.L_169:
        /*0028*/ 	.byte	0x04, 0x17
        /*002a*/ 	.short	(.L_171 - .L_170)
.L_170:
        /*002c*/ 	.word	0x00000000
        /*0030*/ 	.short	0x0001
        /*0032*/ 	.short	0x0008
        /*0034*/ 	.byte	0x00, 0xf5, 0x21, 0x00


	//----- nvinfo : EIATTR_KPARAM_INFO
	.align		4
.L_171:
        /*0038*/ 	.byte	0x04, 0x17
        /*003a*/ 	.short	(.L_173 - .L_172)
.L_172:
        /*003c*/ 	.word	0x00000000
        /*0040*/ 	.short	0x0000
        /*0042*/ 	.short	0x0000
        /*0044*/ 	.byte	0x00, 0xf5, 0x21, 0x00


	//----- nvinfo : EIATTR_SPARSE_MMA_MASK
	.align		4
.L_173:
        /*0048*/ 	.byte	0x03, 0x50
        /*004a*/ 	.short	0x0000


	//----- nvinfo : EIATTR_MAXREG_COUNT
	.align		4
        /*004c*/ 	.byte	0x03, 0x1b
        /*004e*/ 	.short	0x00ff


	//----- nvinfo : EIATTR_MERCURY_ISA_VERSION
	.align		4
        /*0050*/ 	.byte	0x03, 0x5f
        /*0052*/ 	.short	0x0101


	//----- nvinfo : EIATTR_VRC_CTA_INIT_COUNT
	.align		4
        /*0054*/ 	.byte	0x02, 0x4a
	.zero		1
	.zero		1


	//----- nvinfo : EIATTR_EXIT_INSTR_OFFSETS
	.align		4
        /*0058*/ 	.byte	0x04, 0x1c
        /*005a*/ 	.short	(.L_175 - .L_174)


	//   ....[0]....
.L_174:
        /*005c*/ 	.word	0x00000070


	//   ....[1]....
        /*0060*/ 	.word	0x00000130


	//----- nvinfo : EIATTR_CBANK_PARAM_SIZE
	.align		4
.L_175:
        /*0064*/ 	.byte	0x03, 0x19
        /*0066*/ 	.short	0x0018


	//----- nvinfo : EIATTR_PARAM_CBANK
	.align		4
        /*0068*/ 	.byte	0x04, 0x0a
        /*006a*/ 	.short	(.L_177 - .L_176)
	.align		4
.L_176:
        /*006c*/ 	.word	index@(.nv.constant0._Z11step_kernelPfS_fi)
        /*0070*/ 	.short	0x0380
        /*0072*/ 	.short	0x0018


	//----- nvinfo : EIATTR_SW_WAR
	.align		4
.L_177:
        /*0074*/ 	.byte	0x04, 0x36
        /*0076*/ 	.short	(.L_179 - .L_178)
.L_178:
        /*0078*/ 	.word	0x00000008
.L_179:


//--------------------- .nv.info._Z8tanh_bwdPfS_S_i --------------------------
	.section	.nv.info._Z8tanh_bwdPfS_S_i,"",@"SHT_CUDA_INFO"
	.sectionflags	@""
	.align	4


	//----- nvinfo : EIATTR_CUDA_API_VERSION
	.align		4
        /*0000*/ 	.byte	0x04, 0x37
        /*0002*/ 	.short	(.L_181 - .L_180)
.L_180:
        /*0004*/ 	.word	0x00000082


	//----- nvinfo : EIATTR_KPARAM_INFO
	.align		4
.L_181:
        /*0008*/ 	.byte	0x04, 0x17
        /*000a*/ 	.short	(.L_183 - .L_182)
.L_182:
        /*000c*/ 	.word	0x00000000
        /*0010*/ 	.short	0x0003
        /*0012*/ 	.short	0x0018
        /*0014*/ 	.byte	0x00, 0xf0, 0x11, 0x00


	//----- nvinfo : EIATTR_KPARAM_INFO
	.align		4
.L_183:
        /*0018*/ 	.byte	0x04, 0x17
        /*001a*/ 	.short	(.L_185 - .L_184)
.L_184:
        /*001c*/ 	.word	0x00000000
        /*0020*/ 	.short	0x0002
        /*0022*/ 	.short	0x0010
        /*0024*/ 	.byte	0x00, 0xf5, 0x21, 0x00


	//----- nvinfo : EIATTR_KPARAM_INFO
	.align		4
.L_185:
        /*0028*/ 	.byte	0x04, 0x17
        /*002a*/ 	.short	(.L_187 - .L_186)
.L_186:
        /*002c*/ 	.word	0x00000000
        /*0030*/ 	.short	0x0001
        /*0032*/ 	.short	0x0008
        /*0034*/ 	.byte	0x00, 0xf5, 0x21, 0x00


	//----- nvinfo : EIATTR_KPARAM_INFO
	.align		4
.L_187:
        /*0038*/ 	.byte	0x04, 0x17
        /*003a*/ 	.short	(.L_189 - .L_188)
.L_188:
        /*003c*/ 	.word	0x00000000
        /*0040*/ 	.short	0x0000
        /*0042*/ 	.short	0x0000
        /*0044*/ 	.byte	0x00, 0xf5, 0x21, 0x00


	//----- nvinfo : EIATTR_SPARSE_MMA_MASK
	.align		4
.L_189:
        /*0048*/ 	.byte	0x03, 0x50
        /*004a*/ 	.short	0x0000


	//----- nvinfo : EIATTR_MAXREG_COUNT
	.align		4
        /*004c*/ 	.byte	0x03, 0x1b
        /*004e*/ 	.short	0x00ff


	//----- nvinfo : EIATTR_MERCURY_ISA_VERSION
	.align		4
        /*0050*/ 	.byte	0x03, 0x5f
        /*0052*/ 	.short	0x0101


	//----- nvinfo : EIATTR_VRC_CTA_INIT_COUNT
	.align		4
        /*0054*/ 	.byte	0x02, 0x4a
	.zero		1
	.zero		1


	//----- nvinfo : EIATTR_EXIT_INSTR_OFFSETS
	.align		4
        /*0058*/ 	.byte	0x04, 0x1c
        /*005a*/ 	.short	(.L_191 - .L_190)


	//   ....[0]....
.L_190:
        /*005c*/ 	.word	0x00000070


	//   ....[1]....
        /*0060*/ 	.word	0x00000140


	//----- nvinfo : EIATTR_CBANK_PARAM_SIZE
	.align		4
.L_191:
        /*0064*/ 	.byte	0x03, 0x19
        /*0066*/ 	.short	0x001c


	//----- nvinfo : EIATTR_PARAM_CBANK
	.align		4
        /*0068*/ 	.byte	0x04, 0x0a
        /*006a*/ 	.short	(.L_193 - .L_192)
	.align		4
.L_192:
        /*006c*/ 	.word	index@(.nv.constant0._Z8tanh_bwdPfS_S_i)
        /*0070*/ 	.short	0x0380
        /*0072*/ 	.short	0x001c


	//----- nvinfo : EIATTR_SW_WAR
	.align		4
.L_193:
        /*0074*/ 	.byte	0x04, 0x36
        /*0076*/ 	.short	(.L_195 - .L_194)
.L_194:
        /*0078*/ 	.word	0x00000008
.L_195:


//--------------------- .nv.info._Z8tanh_fwdPfS_i --------------------------
	.section	.nv.info._Z8tanh_fwdPfS_i,"",@"SHT_CUDA_INFO"
	.sectionflags	@""
	.align	4


	//----- nvinfo : EIATTR_CUDA_API_VERSION
	.align		4
        /*0000*/ 	.byte	0x04, 0x37
        /*0002*/ 	.short	(.L_197 - .L_196)
.L_196:
        /*0004*/ 	.word	0x00000082


	//----- nvinfo : EIATTR_KPARAM_INFO
	.align		4
.L_197:
        /*0008*/ 	.byte	0x04, 0x17
        /*000a*/ 	.short	(.L_199 - .L_198)
.L_198:
        /*000c*/ 	.word	0x00000000
        /*0010*/ 	.short	0x0002
        /*0012*/ 	.short	0x0010
        /*0014*/ 	.byte	0x00, 0xf0, 0x11, 0x00


	//----- nvinfo : EIATTR_KPARAM_INFO
	.align		4
.L_199:
        /*0018*/ 	.byte	0x04, 0x17
        /*001a*/ 	.short	(.L_201 - .L_200)
.L_200:
        /*001c*/ 	.word	0x00000000
        /*0020*/ 	.short	0x0001
        /*0022*/ 	.short	0x0008
        /*0024*/ 	.byte	0x00, 0xf5, 0x21, 0x00


	//----- nvinfo : EIATTR_KPARAM_INFO
	.align		4
.L_201:
        /*0028*/ 	.byte	0x04, 0x17
        /*002a*/ 	.short	(.L_203 - .L_202)
.L_202:
        /*002c*/ 	.word	0x00000000
        /*0030*/ 	.short	0x0000
        /*0032*/ 	.short	0x0000
        /*0034*/ 	.byte	0x00, 0xf5, 0x21, 0x00


	//----- nvinfo : EIATTR_SPARSE_MMA_MASK
	.align		4
.L_203:
        /*0038*/ 	.byte	0x03, 0x50
        /*003a*/ 	.short	0x0000


	//----- nvinfo : EIATTR_MAXREG_COUNT
	.align		4
        /*003c*/ 	.byte	0x03, 0x1b
        /*003e*/ 	.short	0x00ff


	//----- nvinfo : EIATTR_MERCURY_ISA_VERSION
	.align		4
        /*0040*/ 	.byte	0x03, 0x5f
        /*0042*/ 	.short	0x0101


	//----- nvinfo : EIATTR_VRC_CTA_INIT_COUNT
	.align		4
        /*0044*/ 	.byte	0x02, 0x4a
	.zero		1
	.zero		1


	//----- nvinfo : EIATTR_EXIT_INSTR_OFFSETS
	.align		4
        /*0048*/ 	.byte	0x04, 0x1c
        /*004a*/ 	.short	(.L_205 - .L_204)


	//   ....[0]....
.L_204:
        /*004c*/ 	.word	0x00000070


	//   ....[1]....
        /*0050*/ 	.word	0x00000200


	//----- nvinfo : EIATTR_CBANK_PARAM_SIZE
	.align		4
.L_205:
        /*0054*/ 	.byte	0x03, 0x19
        /*0056*/ 	.short	0x0014


	//----- nvinfo : EIATTR_PARAM_CBANK
	.align		4
        /*0058*/ 	.byte	0x04, 0x0a
        /*005a*/ 	.short	(.L_207 - .L_206)
	.align		4
.L_206:
        /*005c*/ 	.word	index@(.nv.constant0._Z8tanh_fwdPfS_i)
        /*0060*/ 	.short	0x0380
        /*0062*/ 	.short	0x0014


	//----- nvinfo : EIATTR_SW_WAR
	.align		4
.L_207:
        /*0064*/ 	.byte	0x04, 0x36
        /*0066*/ 	.short	(.L_209 - .L_208)
.L_208:
        /*0068*/ 	.word	0x00000008
.L_209:


//--------------------- .nv.info._Z11sigmoid_bwdPfS_S_i --------------------------
	.section	.nv.info._Z11sigmoid_bwdPfS_S_i,"",@"SHT_CUDA_INFO"
	.sectionflags	@""
	.align	4


	//----- nvinfo : EIATTR_CUDA_API_VERSION
	.align		4
        /*0000*/ 	.byte	0x04, 0x37
        /*0002*/ 	.short	(.L_211 - .L_210)
.L_210:
        /*0004*/ 	.word	0x00000082


	//----- nvinfo : EIATTR_KPARAM_INFO
	.align		4
.L_211:
        /*0008*/ 	.byte	0x04, 0x17
        /*000a*/ 	.short	(.L_213 - .L_212)
.L_212:
        /*000c*/ 	.word	0x00000000
        /*0010*/ 	.short	0x0003
        /*0012*/ 	.short	0x0018
        /*0014*/ 	.byte	0x00, 0xf0, 0x11, 0x00


	//----- nvinfo : EIATTR_KPARAM_INFO
	.align		4
.L_213:
        /*0018*/ 	.byte	0x04, 0x17
        /*001a*/ 	.short	(.L_215 - .L_214)
.L_214:
        /*001c*/ 	.word	0x00000000
        /*0020*/ 	.short	0x0002
        /*0022*/ 	.short	0x0010
        /*0024*/ 	.byte	0x00, 0xf5, 0x21, 0x00


	//----- nvinfo : EIATTR_KPARAM_INFO
	.align		4
.L_215:
        /*0028*/ 	.byte	0x04, 0x17
        /*002a*/ 	.short	(.L_217 - .L_216)
.L_216:
        /*002c*/ 	.word	0x00000000
        /*0030*/ 	.short	0x0001
        /*0032*/ 	.short	0x0008
        /*0034*/ 	.byte	0x00, 0xf5, 0x21, 0x00


	//----- nvinfo : EIATTR_KPARAM_INFO
	.align		4
.L_217:
        /*0038*/ 	.byte	0x04, 0x17
        /*003a*/ 	.short	(.L_219 - .L_218)
.L_218:
        /*003c*/ 	.word	0x00000000
        /*0040*/ 	.short	0x0000
        /*0042*/ 	.short	0x0000
        /*0044*/ 	.byte	0x00, 0xf5, 0x21, 0x00


	//----- nvinfo : EIATTR_SPARSE_MMA_MASK
	.align		4
.L_219:
        /*0048*/ 	.byte	0x03, 0x50
        /*004a*/ 	.short	0x0000


	//----- nvinfo : EIATTR_MAXREG_COUNT
	.align		4
        /*004c*/ 	.byte	0x03, 0x1b
        /*004e*/ 	.short	0x00ff


	//----- nvinfo : EIATTR_MERCURY_ISA_VERSION
	.align		4
        /*0050*/ 	.byte	0x03, 0x5f
        /*0052*/ 	.short	0x0101


	//----- nvinfo : EIATTR_VRC_CTA_INIT_COUNT
	.align		4
        /*0054*/ 	.byte	0x02, 0x4a
	.zero		1
	.zero		1


	//----- nvinfo : EIATTR_EXIT_INSTR_OFFSETS
	.align		4
        /*0058*/ 	.byte	0x04, 0x1c
        /*005a*/ 	.short	(.L_221 - .L_220)


	//   ....[0]....
.L_220:
        /*005c*/ 	.word	0x00000070


	//   ....[1]....
        /*0060*/ 	.word	0x00000150


	//----- nvinfo : EIATTR_CBANK_PARAM_SIZE
	.align		4
.L_221:
        /*0064*/ 	.byte	0x03, 0x19
        /*0066*/ 	.short	0x001c


	//----- nvinfo : EIATTR_PARAM_CBANK
	.align		4
        /*0068*/ 	.byte	0x04, 0x0a
        /*006a*/ 	.short	(.L_223 - .L_222)
	.align		4
.L_222:
        /*006c*/ 	.word	index@(.nv.constant0._Z11sigmoid_bwdPfS_S_i)
        /*0070*/ 	.short	0x0380
        /*0072*/ 	.short	0x001c


	//----- nvinfo : EIATTR_SW_WAR
	.align		4
.L_223:
        /*0074*/ 	.byte	0x04, 0x36
        /*0076*/ 	.short	(.L_225 - .L_224)
.L_224:
        /*0078*/ 	.word	0x00000008
.L_225:


//--------------------- .nv.info._Z11sigmoid_fwdPfS_i --------------------------
	.section	.nv.info._Z11sigmoid_fwdPfS_i,"",@"SHT_CUDA_INFO"
	.sectionflags	@""
	.align	4


	//----- nvinfo : EIATTR_CUDA_API_VERSION
	.align		4
        /*0000*/ 	.byte	0x04, 0x37
        /*0002*/ 	.short	(.L_227 - .L_226)
.L_226:
        /*0004*/ 	.word	0x00000082


	//----- nvinfo : EIATTR_KPARAM_INFO
	.align		4
.L_227:
        /*0008*/ 	.byte	0x04, 0x17
        /*000a*/ 	.short	(.L_229 - .L_228)
.L_228:
        /*000c*/ 	.word	0x00000000
        /*0010*/ 	.short	0x0002
        /*0012*/ 	.short	0x0010
        /*0014*/ 	.byte	0x00, 0xf0, 0x11, 0x00


	//----- nvinfo : EIATTR_KPARAM_INFO
	.align		4
.L_229:
        /*0018*/ 	.byte	0x04, 0x17
        /*001a*/ 	.short	(.L_231 - .L_230)
.L_230:
        /*001c*/ 	.word	0x00000000
        /*0020*/ 	.short	0x0001
        /*0022*/ 	.short	0x0008
        /*0024*/ 	.byte	0x00, 0xf5, 0x21, 0x00


	//----- nvinfo : EIATTR_KPARAM_INFO
	.align		4
.L_231:
        /*0028*/ 	.byte	0x04, 0x17
        /*002a*/ 	.short	(.L_233 - .L_232)
.L_232:
        /*002c*/ 	.word	0x00000000
        /*0030*/ 	.short	0x0000
        /*0032*/ 	.short	0x0000
        /*0034*/ 	.byte	0x00, 0xf5, 0x21, 0x00


	//----- nvinfo : EIATTR_SPARSE_MMA_MASK
	.align		4
.L_233:
        /*0038*/ 	.byte	0x03, 0x50
        /*003a*/ 	.short	0x0000


	//----- nvinfo : EIATTR_MAXREG_COUNT
	.align		4
        /*003c*/ 	.byte	0x03, 0x1b
        /*003e*/ 	.short	0x00ff


	//----- nvinfo : EIATTR_MERCURY_ISA_VERSION
	.align		4
        /*0040*/ 	.byte	0x03, 0x5f
        /*0042*/ 	.short	0x0101


	//----- nvinfo : EIATTR_VRC_CTA_INIT_COUNT
	.align		4
        /*0044*/ 	.byte	0x02, 0x4a
	.zero		1
	.zero		1


	//----- nvinfo : EIATTR_EXIT_INSTR_OFFSETS
	.align		4
        /*0048*/ 	.byte	0x04, 0x1c
        /*004a*/ 	.short	(.L_235 - .L_234)


	//   ....[0]....
.L_234:
        /*004c*/ 	.word	0x00000070


	//   ....[1]....
        /*0050*/ 	.word	0x00000260


	//----- nvinfo : EIATTR_CRS_STACK_SIZE
	.align		4
.L_235:
        /*0054*/ 	.byte	0x04, 0x1e
        /*0056*/ 	.short	(.L_237 - .L_236)
.L_236:
        /*0058*/ 	.word	0x00000000


	//----- nvinfo : EIATTR_CBANK_PARAM_SIZE
	.align		4
.L_237:
        /*005c*/ 	.byte	0x03, 0x19
        /*005e*/ 	.short	0x0014


	//----- nvinfo : EIATTR_PARAM_CBANK
	.align		4
        /*0060*/ 	.byte	0x04, 0x0a
        /*0062*/ 	.short	(.L_239 - .L_238)
	.align		4
.L_238:
        /*0064*/ 	.word	index@(.nv.constant0._Z11sigmoid_fwdPfS_i)
        /*0068*/ 	.short	0x0380
        /*006a*/ 	.short	0x0014


	//----- nvinfo : EIATTR_SW_WAR
	.align		4
.L_239:
        /*006c*/ 	.byte	0x04, 0x36
        /*006e*/ 	.short	(.L_241 - .L_240)
.L_240:
        /*0070*/ 	.word	0x00000008
.L_241:


//--------------------- .nv.info._Z8relu_bwdPfS_S_i --------------------------
	.section	.nv.info._Z8relu_bwdPfS_S_i,"",@"SHT_CUDA_INFO"
	.sectionflags	@""
	.align	4


	//----- nvinfo : EIATTR_CUDA_API_VERSION
	.align		4
        /*0000*/ 	.byte	0x04, 0x37
        /*0002*/ 	.short	(.L_243 - .L_242)
.L_242:
        /*0004*/ 	.word	0x00000082


	//----- nvinfo : EIATTR_KPARAM_INFO
	.align		4
.L_243:
        /*0008*/ 	.byte	0x04, 0x17
        /*000a*/ 	.short	(.L_245 - .L_244)
.L_244:
        /*000c*/ 	.word	0x00000000
        /*0010*/ 	.short	0x0003
        /*0012*/ 	.short	0x0018
        /*0014*/ 	.byte	0x00, 0xf0, 0x11, 0x00


	//----- nvinfo : EIATTR_KPARAM_INFO
	.align		4
.L_245:
        /*0018*/ 	.byte	0x04, 0x17
        /*001a*/ 	.short	(.L_247 - .L_246)
.L_246:
        /*001c*/ 	.word	0x00000000
        /*0020*/ 	.short	0x0002
        /*0022*/ 	.short	0x0010
        /*0024*/ 	.byte	0x00, 0xf5, 0x21, 0x00


	//----- nvinfo : EIATTR_KPARAM_INFO
	.align		4
.L_247:
        /*0028*/ 	.byte	0x04, 0x17
        /*002a*/ 	.short	(.L_249 - .L_248)
.L_248:
        /*002c*/ 	.word	0x00000000
        /*0030*/ 	.short	0x0001
        /*0032*/ 	.short	0x0008
        /*0034*/ 	.byte	0x00, 0xf5, 0x21, 0x00


	//----- nvinfo : EIATTR_KPARAM_INFO
	.align		4
.L_249:
        /*0038*/ 	.byte	0x04, 0x17
        /*003a*/ 	.short	(.L_251 - .L_250)
.L_250:
        /*003c*/ 	.word	0x00000000
        /*0040*/ 	.short	0x0000
        /*0042*/ 	.short	0x0000
        /*0044*/ 	.byte	0x00, 0xf5, 0x21, 0x00


	//----- nvinfo : EIATTR_SPARSE_MMA_MASK
	.align		4
.L_251:
        /*0048*/ 	.byte	0x03, 0x50
        /*004a*/ 	.short	0x0000


	//----- nvinfo : EIATTR_MAXREG_COUNT
	.align		4
        /*004c*/ 	.byte	0x03, 0x1b
        /*004e*/ 	.short	0x00ff


	//----- nvinfo : EIATTR_MERCURY_ISA_VERSION
	.align		4
        /*0050*/ 	.byte	0x03, 0x5f
        /*0052*/ 	.short	0x0101


	//----- nvinfo : EIATTR_VRC_CTA_INIT_COUNT
	.align		4
        /*0054*/ 	.byte	0x02, 0x4a
	.zero		1
	.zero		1


	//----- nvinfo : EIATTR_EXIT_INSTR_OFFSETS
	.align		4
        /*0058*/ 	.byte	0x04, 0x1c
        /*005a*/ 	.short	(.L_253 - .L_252)


	//   ....[0]....
.L_252:
        /*005c*/ 	.word	0x00000070


	//   ....[1]....
        /*0060*/ 	.word	0x00000140


	//----- nvinfo : EIATTR_CBANK_PARAM_SIZE
	.align		4
.L_253:
        /*0064*/ 	.byte	0x03, 0x19
        /*0066*/ 	.short	0x001c


	//----- nvinfo : EIATTR_PARAM_CBANK
	.align		4
        /*0068*/ 	.byte	0x04, 0x0a
        /*006a*/ 	.short	(.L_255 - .L_254)
	.align		4
.L_254:
        /*006c*/ 	.word	index@(.nv.constant0._Z8relu_bwdPfS_S_i)
        /*0070*/ 	.short	0x0380
        /*0072*/ 	.short	0x001c


	//----- nvinfo : EIATTR_SW_WAR
	.align		4
.L_255:
        /*0074*/ 	.byte	0x04, 0x36
        /*0076*/ 	.short	(.L_257 - .L_256)
.L_256:
        /*0078*/ 	.word	0x00000008
.L_257:


//--------------------- .nv.info._Z8relu_fwdPfS_i --------------------------
	.section	.nv.info._Z8relu_fwdPfS_i,"",@"SHT_CUDA_INFO"
	.sectionflags	@""
	.align	4


	//----- nvinfo : EIATTR_CUDA_API_VERSION
	.align		4
        /*0000*/ 	.byte	0x04, 0x37
        /*0002*/ 	.short	(.L_259 - .L_258)
.L_258:
        /*0004*/ 	.word	0x00000082


	//----- nvinfo : EIATTR_KPARAM_INFO
	.align		4
.L_259:
        /*0008*/ 	.byte	0x04, 0x17
        /*000a*/ 	.short	(.L_261 - .L_260)
.L_260:
        /*000c*/ 	.word	0x00000000
        /*0010*/ 	.short	0x0002
        /*0012*/ 	.short	0x0010
        /*0014*/ 	.byte	0x00, 0xf0, 0x11, 0x00


	//----- nvinfo : EIATTR_KPARAM_INFO
	.align		4
.L_261:
        /*0018*/ 	.byte	0x04, 0x17
        /*001a*/ 	.short	(.L_263 - .L_262)
.L_262:
        /*001c*/ 	.word	0x00000000
        /*0020*/ 	.short	0x0001
        /*0022*/ 	.short	0x0008
        /*0024*/ 	.byte	0x00, 0xf5, 0x21, 0x00


	//----- nvinfo : EIATTR_KPARAM_INFO
	.align		4
.L_263:
        /*0028*/ 	.byte	0x04, 0x17
        /*002a*/ 	.short	(.L_265 - .L_264)
.L_264:
        /*002c*/ 	.word	0x00000000
        /*0030*/ 	.short	0x0000
        /*0032*/ 	.short	0x0000
        /*0034*/ 	.byte	0x00, 0xf5, 0x21, 0x00


	//----- nvinfo : EIATTR_SPARSE_MMA_MASK
	.align		4
.L_265:
        /*0038*/ 	.byte	0x03, 0x50
        /*003a*/ 	.short	0x0000


	//----- nvinfo : EIATTR_MAXREG_COUNT
	.align		4
        /*003c*/ 	.byte	0x03, 0x1b
        /*003e*/ 	.short	0x00ff


	//----- nvinfo : EIATTR_MERCURY_ISA_VERSION
	.align		4
        /*0040*/ 	.byte	0x03, 0x5f
        /*0042*/ 	.short	0x0101


	//----- nvinfo : EIATTR_VRC_CTA_INIT_COUNT
	.align		4
        /*0044*/ 	.byte	0x02, 0x4a
	.zero		1
	.zero		1


	//----- nvinfo : EIATTR_EXIT_INSTR_OFFSETS
	.align		4
        /*0048*/ 	.byte	0x04, 0x1c
        /*004a*/ 	.short	(.L_267 - .L_266)


	//   ....[0]....
.L_266:
        /*004c*/ 	.word	0x00000070


	//   ....[1]....
        /*0050*/ 	.word	0x00000100


	//----- nvinfo : EIATTR_CBANK_PARAM_SIZE
	.align		4
.L_267:
        /*0054*/ 	.byte	0x03, 0x19
        /*0056*/ 	.short	0x0014


	//----- nvinfo : EIATTR_PARAM_CBANK
	.align		4
        /*0058*/ 	.byte	0x04, 0x0a
        /*005a*/ 	.short	(.L_269 - .L_268)
	.align		4
.L_268:
        /*005c*/ 	.word	index@(.nv.constant0._Z8relu_fwdPfS_i)
        /*0060*/ 	.short	0x0380
        /*0062*/ 	.short	0x0014


	//----- nvinfo : EIATTR_SW_WAR
	.align		4
.L_269:
        /*0064*/ 	.byte	0x04, 0x36
        /*0066*/ 	.short	(.L_271 - .L_270)
.L_270:
        /*0068*/ 	.word	0x00000008
.L_271:


//--------------------- .nv.info._Z7pow_bwdPffS_S_i --------------------------
	.section	.nv.info._Z7pow_bwdPffS_S_i,"",@"SHT_CUDA_INFO"
	.sectionflags	@""
	.align	4


	//----- nvinfo : EIATTR_CUDA_API_VERSION
	.align		4
        /*0000*/ 	.byte	0x04, 0x37
        /*0002*/ 	.short	(.L_273 - .L_272)
.L_272:
        /*0004*/ 	.word	0x00000082


	//----- nvinfo : EIATTR_KPARAM_INFO
	.align		4
.L_273:
        /*0008*/ 	.byte	0x04, 0x17
        /*000a*/ 	.short	(.L_275 - .L_274)
.L_274:
        /*000c*/ 	.word	0x00000000
        /*0010*/ 	.short	0x0004
        /*0012*/ 	.short	0x0020
        /*0014*/ 	.byte	0x00, 0xf0, 0x11, 0x00


	//----- nvinfo : EIATTR_KPARAM_INFO
	.align		4
.L_275:
        /*0018*/ 	.byte	0x04, 0x17
        /*001a*/ 	.short	(.L_277 - .L_276)
.L_276:
        /*001c*/ 	.word	0x00000000
        /*0020*/ 	.short	0x0003
        /*0022*/ 	.short	0x0018
        /*0024*/ 	.byte	0x00, 0xf5, 0x21, 0x00


	//----- nvinfo : EIATTR_KPARAM_INFO
	.align		4
.L_277:
        /*0028*/ 	.byte	0x04, 0x17
        /*002a*/ 	.short	(.L_279 - .L_278)
.L_278:
        /*002c*/ 	.word	0x00000000
        /*0030*/ 	.short	0x0002
        /*0032*/ 	.short	0x0010
        /*0034*/ 	.byte	0x00, 0xf5, 0x21, 0x00


	//----- nvinfo : EIATTR_KPARAM_INFO
	.align		4
.L_279:
        /*0038*/ 	.byte	0x04, 0x17
        /*003a*/ 	.short	(.L_281 - .L_280)
.L_280:
        /*003c*/ 	.word	0x00000000
        /*0040*/ 	.short	0x0001
        /*0042*/ 	.short	0x0008
        /*0044*/ 	.byte	0x00, 0xf0, 0x11, 0x00


	//----- nvinfo : EIATTR_KPARAM_INFO
	.align		4
.L_281:
        /*0048*/ 	.byte	0x04, 0x17
        /*004a*/ 	.short	(.L_283 - .L_282)
.L_282:
        /*004c*/ 	.word	0x00000000
        /*0050*/ 	.short	0x0000
        /*0052*/ 	.short	0x0000
        /*0054*/ 	.byte	0x00, 0xf5, 0x21, 0x00


	//----- nvinfo : EIATTR_SPARSE_MMA_MASK
	.align		4
.L_283:
        /*0058*/ 	.byte	0x03, 0x50
        /*005a*/ 	.short	0x0000


	//----- nvinfo : EIATTR_MAXREG_COUNT
	.align		4
        /*005c*/ 	.byte	0x03, 0x1b
        /*005e*/ 	.short	0x00ff


	//----- nvinfo : EIATTR_MERCURY_ISA_VERSION
	.align		4
        /*0060*/ 	.byte	0x03, 0x5f
        /*0062*/ 	.short	0x0101


	//----- nvinfo : EIATTR_VRC_CTA_INIT_COUNT
	.align		4
        /*0064*/ 	.byte	0x02, 0x4a
	.zero		1
	.zero		1


	//----- nvinfo : EIATTR_EXIT_INSTR_OFFSETS
	.align		4
        /*0068*/ 	.byte	0x04, 0x1c
        /*006a*/ 	.short	(.L_285 - .L_284)


	//   ....[0]....
.L_284:
        /*006c*/ 	.word	0x00000070


	//   ....[1]....
        /*0070*/ 	.word	0x00000710


	//----- nvinfo : EIATTR_CRS_STACK_SIZE
	.align		4
.L_285:
        /*0074*/ 	.byte	0x04, 0x1e
        /*0076*/ 	.short	(.L_287 - .L_286)
.L_286:
        /*0078*/ 	.word	0x00000000


	//----- nvinfo : EIATTR_CBANK_PARAM_SIZE
	.align		4
.L_287:
        /*007c*/ 	.byte	0x03, 0x19
        /*007e*/ 	.short	0x0024


	//----- nvinfo : EIATTR_PARAM_CBANK
	.align		4
        /*0080*/ 	.byte	0x04, 0x0a
        /*0082*/ 	.short	(.L_289 - .L_288)
	.align		4
.L_288:
        /*0084*/ 	.word	index@(.nv.constant0._Z7pow_bwdPffS_S_i)
        /*0088*/ 	.short	0x0380
        /*008a*/ 	.short	0x0024


	//----- nvinfo : EIATTR_SW_WAR
	.align		4
.L_289:
        /*008c*/ 	.byte	0x04, 0x36
        /*008e*/ 	.short	(.L_291 - .L_290)
.L_290:
        /*0090*/ 	.word	0x00000008
.L_291:


//--------------------- .nv.info._Z7pow_fwdPffS_i --------------------------
	.section	.nv.info._Z7pow_fwdPffS_i,"",@"SHT_CUDA_INFO"
	.sectionflags	@""
	.align	4


	//----- nvinfo : EIATTR_CUDA_API_VERSION
	.align		4
        /*0000*/ 	.byte	0x04, 0x37
        /*0002*/ 	.short	(.L_293 - .L_292)
.L_292:
        /*0004*/ 	.word	0x00000082


	//----- nvinfo : EIATTR_KPARAM_INFO
	.align		4
.L_293:
        /*0008*/ 	.byte	0x04, 0x17
        /*000a*/ 	.short	(.L_295 - .L_294)
.L_294:
        /*000c*/ 	.word	0x00000000
        /*0010*/ 	.short	0x0003
        /*0012*/ 	.short	0x0018
        /*0014*/ 	.byte	0x00, 0xf0, 0x11, 0x00


	//----- nvinfo : EIATTR_KPARAM_INFO
	.align		4
.L_295:
        /*0018*/ 	.byte	0x04, 0x17
        /*001a*/ 	.short	(.L_297 - .L_296)
.L_296:
        /*001c*/ 	.word	0x00000000
        /*0020*/ 	.short	0x0002
        /*0022*/ 	.short	0x0010
        /*0024*/ 	.byte	0x00, 0xf5, 0x21, 0x00


	//----- nvinfo : EIATTR_KPARAM_INFO
	.align		4
.L_297:
        /*0028*/ 	.byte	0x04, 0x17
        /*002a*/ 	.short	(.L_299 - .L_298)
.L_298:
        /*002c*/ 	.word	0x00000000
        /*0030*/ 	.short	0x0001
        /*0032*/ 	.short	0x0008
        /*0034*/ 	.byte	0x00, 0xf0, 0x11, 0x00


	//----- nvinfo : EIATTR_KPARAM_INFO
	.align		4
.L_299:
        /*0038*/ 	.byte	0x04, 0x17
        /*003a*/ 	.short	(.L_301 - .L_300)
.L_300:
        /*003c*/ 	.word	0x00000000
        /*0040*/ 	.short	0x0000
        /*0042*/ 	.short	0x0000
        /*0044*/ 	.byte	0x00, 0xf5, 0x21, 0x00


	//----- nvinfo : EIATTR_SPARSE_MMA_MASK
	.align		4
.L_301:
        /*0048*/ 	.byte	0x03, 0x50
        /*004a*/ 	.short	0x0000


	//----- nvinfo : EIATTR_MAXREG_COUNT
	.align		4
        /*004c*/ 	.byte	0x03, 0x1b
        /*004e*/ 	.short	0x00ff


	//----- nvinfo : EIATTR_MERCURY_ISA_VERSION
	.align		4
        /*0050*/ 	.byte	0x03, 0x5f
        /*0052*/ 	.short	0x0101


	//----- nvinfo : EIATTR_VRC_CTA_INIT_COUNT
	.align		4
        /*0054*/ 	.byte	0x02, 0x4a
	.zero		1
	.zero		1


	//----- nvinfo : EIATTR_EXIT_INSTR_OFFSETS
	.align		4
        /*0058*/ 	.byte	0x04, 0x1c
        /*005a*/ 	.short	(.L_303 - .L_302)


	//   ....[0]....
.L_302:
        /*005c*/ 	.word	0x00000070


	//   ....[1]....
        /*0060*/ 	.word	0x000006b0


	//----- nvinfo : EIATTR_CRS_STACK_SIZE
	.align		4
.L_303:
        /*0064*/ 	.byte	0x04, 0x1e
        /*0066*/ 	.short	(.L_305 - .L_304)
.L_304:
        /*0068*/ 	.word	0x00000000


	//----- nvinfo : EIATTR_CBANK_PARAM_SIZE
	.align		4
.L_305:
        /*006c*/ 	.byte	0x03, 0x19
        /*006e*/ 	.short	0x001c


	//----- nvinfo : EIATTR_PARAM_CBANK
	.align		4
        /*0070*/ 	.byte	0x04, 0x0a
        /*0072*/ 	.short	(.L_307 - .L_306)
	.align		4
.L_306:
        /*0074*/ 	.word	index@(.nv.constant0._Z7pow_fwdPffS_i)
        /*0078*/ 	.short	0x0380
        /*007a*/ 	.short	0x001c


	//----- nvinfo : EIATTR_SW_WAR
	.align		4
.L_307:
        /*007c*/ 	.byte	0x04, 0x36
        /*007e*/ 	.short	(.L_309 - .L_308)
.L_308:
        /*0080*/ 	.word	0x00000008
.L_309:


//--------------------- .nv.info._Z7div_bwdPfS_S_S_S_i --------------------------
	.section	.nv.info._Z7div_bwdPfS_S_S_S_i,"",@"SHT_CUDA_INFO"
	.sectionflags	@""
	.align	4


	//----- nvinfo : EIATTR_CUDA_API_VERSION
	.align		4
        /*0000*/ 	.byte	0x04, 0x37
        /*0002*/ 	.short	(.L_311 - .L_310)
.L_310:
        /*0004*/ 	.word	0x00000082


	//----- nvinfo : EIATTR_KPARAM_INFO
	.align		4
.L_311:
        /*0008*/ 	.byte	0x04, 0x17
        /*000a*/ 	.short	(.L_313 - .L_312)
.L_312:
        /*000c*/ 	.word	0x00000000
        /*0010*/ 	.short	0x0005
        /*0012*/ 	.short	0x0028
        /*0014*/ 	.byte	0x00, 0xf0, 0x11, 0x00


	//----- nvinfo : EIATTR_KPARAM_INFO
	.align		4
.L_313:
        /*0018*/ 	.byte	0x04, 0x17
        /*001a*/ 	.short	(.L_315 - .L_314)
.L_314:
        /*001c*/ 	.word	0x00000000
        /*0020*/ 	.short	0x0004
        /*0022*/ 	.short	0x0020
        /*0024*/ 	.byte	0x00, 0xf5, 0x21, 0x00


	//----- nvinfo : EIATTR_KPARAM_INFO
	.align		4
.L_315:
        /*0028*/ 	.byte	0x04, 0x17
        /*002a*/ 	.short	(.L_317 - .L_316)
.L_316:
        /*002c*/ 	.word	0x00000000
        /*0030*/ 	.short	0x0003
        /*0032*/ 	.short	0x0018
        /*0034*/ 	.byte	0x00, 0xf5, 0x21, 0x00


	//----- nvinfo : EIATTR_KPARAM_INFO
	.align		4
.L_317:
        /*0038*/ 	.byte	0x04, 0x17
        /*003a*/ 	.short	(.L_319 - .L_318)
.L_318:
        /*003c*/ 	.word	0x00000000
        /*0040*/ 	.short	0x0002
        /*0042*/ 	.short	0x0010
        /*0044*/ 	.byte	0x00, 0xf5, 0x21, 0x00


	//----- nvinfo : EIATTR_KPARAM_INFO
	.align		4
.L_319:
        /*0048*/ 	.byte	0x04, 0x17
        /*004a*/ 	.short	(.L_321 - .L_320)
.L_320:
        /*004c*/ 	.word	0x00000000
        /*0050*/ 	.short	0x0001
        /*0052*/ 	.short	0x0008
        /*0054*/ 	.byte	0x00, 0xf5, 0x21, 0x00


	//----- nvinfo : EIATTR_KPARAM_INFO
	.align		4
.L_321:
        /*0058*/ 	.byte	0x04, 0x17
        /*005a*/ 	.short	(.L_323 - .L_322)
.L_322:
        /*005c*/ 	.word	0x00000000
        /*0060*/ 	.short	0x0000
        /*0062*/ 	.short	0x0000
        /*0064*/ 	.byte	0x00, 0xf5, 0x21, 0x00


	//----- nvinfo : EIATTR_SPARSE_MMA_MASK
	.align		4
.L_323:
        /*0068*/ 	.byte	0x03, 0x50
        /*006a*/ 	.short	0x0000


	//----- nvinfo : EIATTR_MAXREG_COUNT
	.align		4
        /*006c*/ 	.byte	0x03, 0x1b
        /*006e*/ 	.short	0x00ff


	//----- nvinfo : EIATTR_MERCURY_ISA_VERSION
	.align		4
        /*0070*/ 	.byte	0x03, 0x5f
        /*0072*/ 	.short	0x0101


	//----- nvinfo : EIATTR_VRC_CTA_INIT_COUNT
	.align		4
        /*0074*/ 	.byte	0x02, 0x4a
	.zero		1
	.zero		1


	//----- nvinfo : EIATTR_EXIT_INSTR_OFFSETS
	.align		4
        /*0078*/ 	.byte	0x04, 0x1c
        /*007a*/ 	.short	(.L_325 - .L_324)


	//   ....[0]....
.L_324:
        /*007c*/ 	.word	0x00000070


	//   ....[1]....
        /*0080*/ 	.word	0x00000360


	//----- nvinfo : EIATTR_CRS_STACK_SIZE
	.align		4
.L_325:
        /*0084*/ 	.byte	0x04, 0x1e
        /*0086*/ 	.short	(.L_327 - .L_326)
.L_326:
        /*0088*/ 	.word	0x00000000


	//----- nvinfo : EIATTR_CBANK_PARAM_SIZE
	.align		4
.L_327:
        /*008c*/ 	.byte	0x03, 0x19
        /*008e*/ 	.short	0x002c


	//----- nvinfo : EIATTR_PARAM_CBANK
	.align		4
        /*0090*/ 	.byte	0x04, 0x0a
        /*0092*/ 	.short	(.L_329 - .L_328)
	.align		4
.L_328:
        /*0094*/ 	.word	index@(.nv.constant0._Z7div_bwdPfS_S_S_S_i)
        /*0098*/ 	.short	0x0380
        /*009a*/ 	.short	0x002c


	//----- nvinfo : EIATTR_SW_WAR
	.align		4
.L_329:
        /*009c*/ 	.byte	0x04, 0x36
        /*009e*/ 	.short	(.L_331 - .L_330)
.L_330:
        /*00a0*/ 	.word	0x00000008
.L_331:


//--------------------- .nv.info._Z7div_fwdPfS_S_i --------------------------
	.section	.nv.info._Z7div_fwdPfS_S_i,"",@"SHT_CUDA_INFO"
	.sectionflags	@""
	.align	4


	//----- nvinfo : EIATTR_CUDA_API_VERSION
	.align		4
        /*0000*/ 	.byte	0x04, 0x37
        /*0002*/ 	.short	(.L_333 - .L_332)
.L_332:
        /*0004*/ 	.word	0x00000082


	//----- nvinfo : EIATTR_KPARAM_INFO
	.align		4
.L_333:
        /*0008*/ 	.byte	0x04, 0x17
        /*000a*/ 	.short	(.L_335 - .L_334)
.L_334:
        /*000c*/ 	.word	0x00000000
        /*0010*/ 	.short	0x0003
        /*0012*/ 	.short	0x0018
        /*0014*/ 	.byte	0x00, 0xf0, 0x11, 0x00


	//----- nvinfo : EIATTR_KPARAM_INFO
	.align		4
.L_335:
        /*0018*/ 	.byte	0x04, 0x17
        /*001a*/ 	.short	(.L_337 - .L_336)
.L_336:
        /*001c*/ 	.word	0x00000000
        /*0020*/ 	.short	0x0002
        /*0022*/ 	.short	0x0010
        /*0024*/ 	.byte	0x00, 0xf5, 0x21, 0x00


	//----- nvinfo : EIATTR_KPARAM_INFO
	.align		4
.L_337:
        /*0028*/ 	.byte	0x04, 0x17
        /*002a*/ 	.short	(.L_339 - .L_338)
.L_338:
        /*002c*/ 	.word	0x00000000
        /*0030*/ 	.short	0x0001
        /*0032*/ 	.short	0x0008
        /*0034*/ 	.byte	0x00, 0xf5, 0x21, 0x00


	//----- nvinfo : EIATTR_KPARAM_INFO
	.align		4
.L_339:
        /*0038*/ 	.byte	0x04, 0x17
        /*003a*/ 	.short	(.L_341 - .L_340)
.L_340:
        /*003c*/ 	.word	0x00000000
        /*0040*/ 	.short	0x0000
        /*0042*/ 	.short	0x0000
        /*0044*/ 	.byte	0x00, 0xf5, 0x21, 0x00


	//----- nvinfo : EIATTR_SPARSE_MMA_MASK
	.align		4
.L_341:
        /*0048*/ 	.byte	0x03, 0x50
        /*004a*/ 	.short	0x0000


	//----- nvinfo : EIATTR_MAXREG_COUNT
	.align		4
        /*004c*/ 	.byte	0x03, 0x1b
        /*004e*/ 	.short	0x00ff


	//----- nvinfo : EIATTR_MERCURY_ISA_VERSION
	.align		4
        /*0050*/ 	.byte	0x03, 0x5f
        /*0052*/ 	.short	0x0101


	//----- nvinfo : EIATTR_VRC_CTA_INIT_COUNT
	.align		4
        /*0054*/ 	.byte	0x02, 0x4a
	.zero		1
	.zero		1


	//----- nvinfo : EIATTR_EXIT_INSTR_OFFSETS
	.align		4
        /*0058*/ 	.byte	0x04, 0x1c
        /*005a*/ 	.short	(.L_343 - .L_342)


	//   ....[0]....
.L_342:
        /*005c*/ 	.word	0x00000070


	//   ....[1]....
        /*0060*/ 	.word	0x000001f0


	//----- nvinfo : EIATTR_CRS_STACK_SIZE
	.align		4
.L_343:
        /*0064*/ 	.byte	0x04, 0x1e
        /*0066*/ 	.short	(.L_345 - .L_344)
.L_344:
        /*0068*/ 	.word	0x00000000


	//----- nvinfo : EIATTR_CBANK_PARAM_SIZE
	.align		4
.L_345:
        /*006c*/ 	.byte	0x03, 0x19
        /*006e*/ 	.short	0x001c


	//----- nvinfo : EIATTR_PARAM_CBANK
	.align		4
        /*0070*/ 	.byte	0x04, 0x0a
        /*0072*/ 	.short	(.L_347 - .L_346)
	.align		4
.L_346:
        /*0074*/ 	.word	index@(.nv.constant0._Z7div_fwdPfS_S_i)
        /*0078*/ 	.short	0x0380
        /*007a*/ 	.short	0x001c


	//----- nvinfo : EIATTR_SW_WAR
	.align		4
.L_347:
        /*007c*/ 	.byte	0x04, 0x36
        /*007e*/ 	.short	(.L_349 - .L_348)
.L_348:
        /*0080*/ 	.word	0x00000008
.L_349:


//--------------------- .nv.info._Z7mul_bwdPfS_S_S_S_i --------------------------
	.section	.nv.info._Z7mul_bwdPfS_S_S_S_i,"",@"SHT_CUDA_INFO"
	.sectionflags	@""
	.align	4


	//----- nvinfo : EIATTR_CUDA_API_VERSION
	.align		4
        /*0000*/ 	.byte	0x04, 0x37
        /*0002*/ 	.short	(.L_351 - .L_350)
.L_350:
        /*0004*/ 	.word	0x00000082


	//----- nvinfo : EIATTR_KPARAM_INFO
	.align		4
.L_351:
        /*0008*/ 	.byte	0x04, 0x17
        /*000a*/ 	.short	(.L_353 - .L_352)
.L_352:
        /*000c*/ 	.word	0x00000000
        /*0010*/ 	.short	0x0005
        /*0012*/ 	.short	0x0028
        /*0014*/ 	.byte	0x00, 0xf0, 0x11, 0x00


	//----- nvinfo : EIATTR_KPARAM_INFO
	.align		4
.L_353:
        /*0018*/ 	.byte	0x04, 0x17
        /*001a*/ 	.short	(.L_355 - .L_354)
.L_354:
        /*001c*/ 	.word	0x00000000
        /*0020*/ 	.short	0x0004
        /*0022*/ 	.short	0x0020
        /*0024*/ 	.byte	0x00, 0xf5, 0x21, 0x00


	//----- nvinfo : EIATTR_KPARAM_INFO
	.align		4
.L_355:
        /*0028*/ 	.byte	0x04, 0x17
        /*002a*/ 	.short	(.L_357 - .L_356)
.L_356:
        /*002c*/ 	.word	0x00000000
        /*0030*/ 	.short	0x0003
        /*0032*/ 	.short	0x0018
        /*0034*/ 	.byte	0x00, 0xf5, 0x21, 0x00


	//----- nvinfo : EIATTR_KPARAM_INFO
	.align		4
.L_357:
        /*0038*/ 	.byte	0x04, 0x17
        /*003a*/ 	.short	(.L_359 - .L_358)
.L_358:
        /*003c*/ 	.word	0x00000000
        /*0040*/ 	.short	0x0002
        /*0042*/ 	.short	0x0010
        /*0044*/ 	.byte	0x00, 0xf5, 0x21, 0x00


	//----- nvinfo : EIATTR_KPARAM_INFO
	.align		4
.L_359:
        /*0048*/ 	.byte	0x04, 0x17
        /*004a*/ 	.short	(.L_361 - .L_360)
.L_360:
        /*004c*/ 	.word	0x00000000
        /*0050*/ 	.short	0x0001
        /*0052*/ 	.short	0x0008
        /*0054*/ 	.byte	0x00, 0xf5, 0x21, 0x00


	//----- nvinfo : EIATTR_KPARAM_INFO
	.align		4
.L_361:
        /*0058*/ 	.byte	0x04, 0x17
        /*005a*/ 	.short	(.L_363 - .L_362)
.L_362:
        /*005c*/ 	.word	0x00000000
        /*0060*/ 	.short	0x0000
        /*0062*/ 	.short	0x0000
        /*0064*/ 	.byte	0x00, 0xf5, 0x21, 0x00


	//----- nvinfo : EIATTR_SPARSE_MMA_MASK
	.align		4
.L_363:
        /*0068*/ 	.byte	0x03, 0x50
        /*006a*/ 	.short	0x0000


	//----- nvinfo : EIATTR_MAXREG_COUNT
	.align		4
        /*006c*/ 	.byte	0x03, 0x1b
        /*006e*/ 	.short	0x00ff


	//----- nvinfo : EIATTR_MERCURY_ISA_VERSION
	.align		4
        /*0070*/ 	.byte	0x03, 0x5f
        /*0072*/ 	.short	0x0101


	//----- nvinfo : EIATTR_VRC_CTA_INIT_COUNT
	.align		4
        /*0074*/ 	.byte	0x02, 0x4a
	.zero		1
	.zero		1


	//----- nvinfo : EIATTR_EXIT_INSTR_OFFSETS
	.align		4
        /*0078*/ 	.byte	0x04, 0x1c
        /*007a*/ 	.short	(.L_365 - .L_364)


	//   ....[0]....
.L_364:
        /*007c*/ 	.word	0x00000070


	//   ....[1]....
        /*0080*/ 	.word	0x000001b0


	//----- nvinfo : EIATTR_CBANK_PARAM_SIZE
	.align		4
.L_365:
        /*0084*/ 	.byte	0x03, 0x19
        /*0086*/ 	.short	0x002c


	//----- nvinfo : EIATTR_PARAM_CBANK
	.align		4
        /*0088*/ 	.byte	0x04, 0x0a
        /*008a*/ 	.short	(.L_367 - .L_366)
	.align		4
.L_366:
        /*008c*/ 	.word	index@(.nv.constant0._Z7mul_bwdPfS_S_S_S_i)
        /*0090*/ 	.short	0x0380
        /*0092*/ 	.short	0x002c


	//----- nvinfo : EIATTR_SW_WAR
	.align		4
.L_367:
        /*0094*/ 	.byte	0x04, 0x36
        /*0096*/ 	.short	(.L_369 - .L_368)
.L_368:
        /*0098*/ 	.word	0x00000008
.L_369:


//--------------------- .nv.info._Z7mul_fwdPfS_S_i --------------------------
	.section	.nv.info._Z7mul_fwdPfS_S_i,"",@"SHT_CUDA_INFO"
	.sectionflags	@""
	.align	4


	//----- nvinfo : EIATTR_CUDA_API_VERSION
	.align		4
        /*0000*/ 	.byte	0x04, 0x37
        /*0002*/ 	.short	(.L_371 - .L_370)
.L_370:
        /*0004*/ 	.word	0x00000082


	//----- nvinfo : EIATTR_KPARAM_INFO
	.align		4
.L_371:
        /*0008*/ 	.byte	0x04, 0x17
        /*000a*/ 	.short	(.L_373 - .L_372)
.L_372:
        /*000c*/ 	.word	0x00000000
        /*0010*/ 	.short	0x0003
        /*0012*/ 	.short	0x0018
        /*0014*/ 	.byte	0x00, 0xf0, 0x11, 0x00


	//----- nvinfo : EIATTR_KPARAM_INFO
	.align		4
.L_373:
        /*0018*/ 	.byte	0x04, 0x17
        /*001a*/ 	.short	(.L_375 - .L_374)
.L_374:
        /*001c*/ 	.word	0x00000000
        /*0020*/ 	.short	0x0002
        /*0022*/ 	.short	0x0010
        /*0024*/ 	.byte	0x00, 0xf5, 0x21, 0x00


	//----- nvinfo : EIATTR_KPARAM_INFO
	.align		4
.L_375:
        /*0028*/ 	.byte	0x04, 0x17
        /*002a*/ 	.short	(.L_377 - .L_376)
.L_376:
        /*002c*/ 	.word	0x00000000
        /*0030*/ 	.short	0x0001
        /*0032*/ 	.short	0x0008
        /*0034*/ 	.byte	0x00, 0xf5, 0x21, 0x00


	//----- nvinfo : EIATTR_KPARAM_INFO
	.align		4
.L_377:
        /*0038*/ 	.byte	0x04, 0x17
        /*003a*/ 	.short	(.L_379 - .L_378)
.L_378:
        /*003c*/ 	.word	0x00000000
        /*0040*/ 	.short	0x0000
        /*0042*/ 	.short	0x0000
        /*0044*/ 	.byte	0x00, 0xf5, 0x21, 0x00


	//----- nvinfo : EIATTR_SPARSE_MMA_MASK
	.align		4
.L_379:
        /*0048*/ 	.byte	0x03, 0x50
        /*004a*/ 	.short	0x0000


	//----- nvinfo : EIATTR_MAXREG_COUNT
	.align		4
        /*004c*/ 	.byte	0x03, 0x1b
        /*004e*/ 	.short	0x00ff


	//----- nvinfo : EIATTR_MERCURY_ISA_VERSION
	.align		4
        /*0050*/ 	.byte	0x03, 0x5f
        /*0052*/ 	.short	0x0101


	//----- nvinfo : EIATTR_VRC_CTA_INIT_COUNT
	.align		4
        /*0054*/ 	.byte	0x02, 0x4a
	.zero		1
	.zero		1


	//----- nvinfo : EIATTR_EXIT_INSTR_OFFSETS
	.align		4
        /*0058*/ 	.byte	0x04, 0x1c
        /*005a*/ 	.short	(.L_381 - .L_380)


	//   ....[0]....
.L_380:
        /*005c*/ 	.word	0x00000070


	//   ....[1]....
        /*0060*/ 	.word	0x00000130


	//----- nvinfo : EIATTR_CBANK_PARAM_SIZE
	.align		4
.L_381:
        /*0064*/ 	.byte	0x03, 0x19
        /*0066*/ 	.short	0x001c


	//----- nvinfo : EIATTR_PARAM_CBANK
	.align		4
        /*0068*/ 	.byte	0x04, 0x0a
        /*006a*/ 	.short	(.L_383 - .L_382)
	.align		4
.L_382:
        /*006c*/ 	.word	index@(.nv.constant0._Z7mul_fwdPfS_S_i)
        /*0070*/ 	.short	0x0380
        /*0072*/ 	.short	0x001c


	//----- nvinfo : EIATTR_SW_WAR
	.align		4
.L_383:
        /*0074*/ 	.byte	0x04, 0x36
        /*0076*/ 	.short	(.L_385 - .L_384)
.L_384:
        /*0078*/ 	.word	0x00000008
.L_385:


//--------------------- .nv.info._Z7sub_bwdPfS_S_i --------------------------
	.section	.nv.info._Z7sub_bwdPfS_S_i,"",@"SHT_CUDA_INFO"
	.sectionflags	@""
	.align	4


	//----- nvinfo : EIATTR_CUDA_API_VERSION
	.align		4
        /*0000*/ 	.byte	0x04, 0x37
        /*0002*/ 	.short	(.L_387 - .L_386)
.L_386:
        /*0004*/ 	.word	0x00000082


	//----- nvinfo : EIATTR_KPARAM_INFO
	.align		4
.L_387:
        /*0008*/ 	.byte	0x04, 0x17
        /*000a*/ 	.short	(.L_389 - .L_388)
.L_388:
        /*000c*/ 	.word	0x00000000
        /*0010*/ 	.short	0x0003
        /*0012*/ 	.short	0x0018
        /*0014*/ 	.byte	0x00, 0xf0, 0x11, 0x00


	//----- nvinfo : EIATTR_KPARAM_INFO
	.align		4
.L_389:
        /*0018*/ 	.byte	0x04, 0x17
        /*001a*/ 	.short	(.L_391 - .L_390)
.L_390:
        /*001c*/ 	.word	0x00000000
        /*0020*/ 	.short	0x0002
        /*0022*/ 	.short	0x0010
        /*0024*/ 	.byte	0x00, 0xf5, 0x21, 0x00


	//----- nvinfo : EIATTR_KPARAM_INFO
	.align		4
.L_391:
        /*0028*/ 	.byte	0x04, 0x17
        /*002a*/ 	.short	(.L_393 - .L_392)
.L_392:
        /*002c*/ 	.word	0x00000000
        /*0030*/ 	.short	0x0001
        /*0032*/ 	.short	0x0008
        /*0034*/ 	.byte	0x00, 0xf5, 0x21, 0x00


	//----- nvinfo : EIATTR_KPARAM_INFO
	.align		4
.L_393:
        /*0038*/ 	.byte	0x04, 0x17
        /*003a*/ 	.short	(.L_395 - .L_394)
.L_394:
        /*003c*/ 	.word	0x00000000
        /*0040*/ 	.short	0x0000
        /*0042*/ 	.short	0x0000
        /*0044*/ 	.byte	0x00, 0xf5, 0x21, 0x00


	//----- nvinfo : EIATTR_SPARSE_MMA_MASK
	.align		4
.L_395:
        /*0048*/ 	.byte	0x03, 0x50
        /*004a*/ 	.short	0x0000


	//----- nvinfo : EIATTR_MAXREG_COUNT
	.align		4
        /*004c*/ 	.byte	0x03, 0x1b
        /*004e*/ 	.short	0x00ff


	//----- nvinfo : EIATTR_MERCURY_ISA_VERSION
	.align		4
        /*0050*/ 	.byte	0x03, 0x5f
        /*0052*/ 	.short	0x0101


	//----- nvinfo : EIATTR_VRC_CTA_INIT_COUNT
	.align		4
        /*0054*/ 	.byte	0x02, 0x4a
	.zero		1
	.zero		1


	//----- nvinfo : EIATTR_EXIT_INSTR_OFFSETS
	.align		4
        /*0058*/ 	.byte	0x04, 0x1c
        /*005a*/ 	.short	(.L_397 - .L_396)


	//   ....[0]....
.L_396:
        /*005c*/ 	.word	0x00000070


	//   ....[1]....
        /*0060*/ 	.word	0x00000140


	//----- nvinfo : EIATTR_CBANK_PARAM_SIZE
	.align		4
.L_397:
        /*0064*/ 	.byte	0x03, 0x19
        /*0066*/ 	.short	0x001c


	//----- nvinfo : EIATTR_PARAM_CBANK
	.align		4
        /*0068*/ 	.byte	0x04, 0x0a
        /*006a*/ 	.short	(.L_399 - .L_398)
	.align		4
.L_398:
        /*006c*/ 	.word	index@(.nv.constant0._Z7sub_bwdPfS_S_i)
        /*0070*/ 	.short	0x0380
        /*0072*/ 	.short	0x001c


	//----- nvinfo : EIATTR_SW_WAR
	.align		4
.L_399:
        /*0074*/ 	.byte	0x04, 0x36
        /*0076*/ 	.short	(.L_401 - .L_400)
.L_400:
        /*0078*/ 	.word	0x00000008
.L_401:


//--------------------- .nv.info._Z7sub_fwdPfS_S_i --------------------------
	.section	.nv.info._Z7sub_fwdPfS_S_i,"",@"SHT_CUDA_INFO"
	.sectionflags	@""
	.align	4


	//----- nvinfo : EIATTR_CUDA_API_VERSION
	.align		4
        /*0000*/ 	.byte	0x04, 0x37
        /*0002*/ 	.short	(.L_403 - .L_402)
.L_402:
        /*0004*/ 	.word	0x00000082


	//----- nvinfo : EIATTR_KPARAM_INFO
	.align		4
.L_403:
        /*0008*/ 	.byte	0x04, 0x17
        /*000a*/ 	.short	(.L_405 - .L_404)
.L_404:
        /*000c*/ 	.word	0x00000000
        /*0010*/ 	.short	0x0003
        /*0012*/ 	.short	0x0018
        /*0014*/ 	.byte	0x00, 0xf0, 0x11, 0x00


	//----- nvinfo : EIATTR_KPARAM_INFO
	.align		4
.L_405:
        /*0018*/ 	.byte	0x04, 0x17
        /*001a*/ 	.short	(.L_407 - .L_406)
.L_406:
        /*001c*/ 	.word	0x00000000
        /*0020*/ 	.short	0x0002
        /*0022*/ 	.short	0x0010
        /*0024*/ 	.byte	0x00, 0xf5, 0x21, 0x00


	//----- nvinfo : EIATTR_KPARAM_INFO
	.align		4
.L_407:
        /*0028*/ 	.byte	0x04, 0x17
        /*002a*/ 	.short	(.L_409 - .L_408)
.L_408:
        /*002c*/ 	.word	0x00000000
        /*0030*/ 	.short	0x0001
        /*0032*/ 	.short	0x0008
        /*0034*/ 	.byte	0x00, 0xf5, 0x21, 0x00


	//----- nvinfo : EIATTR_KPARAM_INFO
	.align		4
.L_409:
        /*0038*/ 	.byte	0x04, 0x17
        /*003a*/ 	.short	(.L_411 - .L_410)
.L_410:
        /*003c*/ 	.word	0x00000000
        /*0040*/ 	.short	0x0000
        /*0042*/ 	.short	0x0000
        /*0044*/ 	.byte	0x00, 0xf5, 0x21, 0x00


	//----- nvinfo : EIATTR_SPARSE_MMA_MASK
	.align		4
.L_411:
        /*0048*/ 	.byte	0x03, 0x50
        /*004a*/ 	.short	0x0000


	//----- nvinfo : EIATTR_MAXREG_COUNT
	.align		4
        /*004c*/ 	.byte	0x03, 0x1b
        /*004e*/ 	.short	0x00ff


	//----- nvinfo : EIATTR_MERCURY_ISA_VERSION
	.align		4
        /*0050*/ 	.byte	0x03, 0x5f
        /*0052*/ 	.short	0x0101


	//----- nvinfo : EIATTR_VRC_CTA_INIT_COUNT
	.align		4
        /*0054*/ 	.byte	0x02, 0x4a
	.zero		1
	.zero		1


	//----- nvinfo : EIATTR_EXIT_INSTR_OFFSETS
	.align		4
        /*0058*/ 	.byte	0x04, 0x1c
        /*005a*/ 	.short	(.L_413 - .L_412)


	//   ....[0]....
.L_412:
        /*005c*/ 	.word	0x00000070


	//   ....[1]....
        /*0060*/ 	.word	0x00000130


	//----- nvinfo : EIATTR_CBANK_PARAM_SIZE
	.align		4
.L_413:
        /*0064*/ 	.byte	0x03, 0x19
        /*0066*/ 	.short	0x001c


	//----- nvinfo : EIATTR_PARAM_CBANK
	.align		4
        /*0068*/ 	.byte	0x04, 0x0a
        /*006a*/ 	.short	(.L_415 - .L_414)
	.align		4
.L_414:
        /*006c*/ 	.word	index@(.nv.constant0._Z7sub_fwdPfS_S_i)
        /*0070*/ 	.short	0x0380
        /*0072*/ 	.short	0x001c


	//----- nvinfo : EIATTR_SW_WAR
	.align		4
.L_415:
        /*0074*/ 	.byte	0x04, 0x36
        /*0076*/ 	.short	(.L_417 - .L_416)
.L_416:
        /*0078*/ 	.word	0x00000008
.L_417:


//--------------------- .nv.info._Z7add_bwdPfS_S_i --------------------------
	.section	.nv.info._Z7add_bwdPfS_S_i,"",@"SHT_CUDA_INFO"
	.sectionflags	@""
	.align	4


	//----- nvinfo : EIATTR_CUDA_API_VERSION
	.align		4
        /*0000*/ 	.byte	0x04, 0x37
        /*0002*/ 	.short	(.L_419 - .L_418)
.L_418:
        /*0004*/ 	.word	0x00000082


	//----- nvinfo : EIATTR_KPARAM_INFO
	.align		4
.L_419:
        /*0008*/ 	.byte	0x04, 0x17
        /*000a*/ 	.short	(.L_421 - .L_420)
.L_420:
        /*000c*/ 	.word	0x00000000
        /*0010*/ 	.short	0x0003
        /*0012*/ 	.short	0x0018
        /*0014*/ 	.byte	0x00, 0xf0, 0x11, 0x00


	//----- nvinfo : EIATTR_KPARAM_INFO
	.align		4
.L_421:
        /*0018*/ 	.byte	0x04, 0x17
        /*001a*/ 	.short	(.L_423 - .L_422)
.L_422:
        /*001c*/ 	.word	0x00000000
        /*0020*/ 	.short	0x0002
        /*0022*/ 	.short	0x0010
        /*0024*/ 	.byte	0x00, 0xf5, 0x21, 0x00


	//----- nvinfo : EIATTR_KPARAM_INFO
	.align		4
.L_423:
        /*0028*/ 	.byte	0x04, 0x17
        /*002a*/ 	.short	(.L_425 - .L_424)
.L_424:
        /*002c*/ 	.word	0x00000000
        /*0030*/ 	.short	0x0001
        /*0032*/ 	.short	0x0008
        /*0034*/ 	.byte	0x00, 0xf5, 0x21, 0x00


	//----- nvinfo : EIATTR_KPARAM_INFO
	.align		4
.L_425:
        /*0038*/ 	.byte	0x04, 0x17
        /*003a*/ 	.short	(.L_427 - .L_426)
.L_426:
        /*003c*/ 	.word	0x00000000
        /*0040*/ 	.short	0x0000
        /*0042*/ 	.short	0x0000
        /*0044*/ 	.byte	0x00, 0xf5, 0x21, 0x00


	//----- nvinfo : EIATTR_SPARSE_MMA_MASK
	.align		4
.L_427:
        /*0048*/ 	.byte	0x03, 0x50
        /*004a*/ 	.short	0x0000


	//----- nvinfo : EIATTR_MAXREG_COUNT
	.align		4
        /*004c*/ 	.byte	0x03, 0x1b
        /*004e*/ 	.short	0x00ff


	//----- nvinfo : EIATTR_MERCURY_ISA_VERSION
	.align		4
        /*0050*/ 	.byte	0x03, 0x5f
        /*0052*/ 	.short	0x0101


	//----- nvinfo : EIATTR_VRC_CTA_INIT_COUNT
	.align		4
        /*0054*/ 	.byte	0x02, 0x4a
	.zero		1
	.zero		1


	//----- nvinfo : EIATTR_EXIT_INSTR_OFFSETS
	.align		4
        /*0058*/ 	.byte	0x04, 0x1c
        /*005a*/ 	.short	(.L_429 - .L_428)


	//   ....[0]....
.L_428:
        /*005c*/ 	.word	0x00000070


	//   ....[1]....
        /*0060*/ 	.word	0x00000130


	//----- nvinfo : EIATTR_CBANK_PARAM_SIZE
	.align		4
.L_429:
        /*0064*/ 	.byte	0x03, 0x19
        /*0066*/ 	.short	0x001c


	//----- nvinfo : EIATTR_PARAM_CBANK
	.align		4
        /*0068*/ 	.byte	0x04, 0x0a
        /*006a*/ 	.short	(.L_431 - .L_430)
	.align		4
.L_430:
        /*006c*/ 	.word	index@(.nv.constant0._Z7add_bwdPfS_S_i)
        /*0070*/ 	.short	0x0380
        /*0072*/ 	.short	0x001c


	//----- nvinfo : EIATTR_SW_WAR
	.align		4
.L_431:
        /*0074*/ 	.byte	0x04, 0x36
        /*0076*/ 	.short	(.L_433 - .L_432)
.L_432:
        /*0078*/ 	.word	0x00000008
.L_433:


//--------------------- .nv.info._Z7add_fwdPfS_S_i --------------------------
	.section	.nv.info._Z7add_fwdPfS_S_i,"",@"SHT_CUDA_INFO"
	.sectionflags	@""
	.align	4


	//----- nvinfo : EIATTR_CUDA_API_VERSION
	.align		4
        /*0000*/ 	.byte	0x04, 0x37
        /*0002*/ 	.short	(.L_435 - .L_434)
.L_434:
        /*0004*/ 	.word	0x00000082


	//----- nvinfo : EIATTR_KPARAM_INFO
	.align		4
.L_435:
        /*0008*/ 	.byte	0x04, 0x17
        /*000a*/ 	.short	(.L_437 - .L_436)
.L_436:
        /*000c*/ 	.word	0x00000000
        /*0010*/ 	.short	0x0003
        /*0012*/ 	.short	0x0018
        /*0014*/ 	.byte	0x00, 0xf0, 0x11, 0x00


	//----- nvinfo : EIATTR_KPARAM_INFO
	.align		4
.L_437:
        /*0018*/ 	.byte	0x04, 0x17
        /*001a*/ 	.short	(.L_439 - .L_438)
.L_438:
        /*001c*/ 	.word	0x00000000
        /*0020*/ 	.short	0x0002
        /*0022*/ 	.short	0x0010
        /*0024*/ 	.byte	0x00, 0xf5, 0x21, 0x00


	//----- nvinfo : EIATTR_KPARAM_INFO
	.align		4
.L_439:
        /*0028*/ 	.byte	0x04, 0x17
        /*002a*/ 	.short	(.L_441 - .L_440)
.L_440:
        /*002c*/ 	.word	0x00000000
        /*0030*/ 	.short	0x0001
        /*0032*/ 	.short	0x0008
        /*0034*/ 	.byte	0x00, 0xf5, 0x21, 0x00


	//----- nvinfo : EIATTR_KPARAM_INFO
	.align		4
.L_441:
        /*0038*/ 	.byte	0x04, 0x17
        /*003a*/ 	.short	(.L_443 - .L_442)
.L_442:
        /*003c*/ 	.word	0x00000000
        /*0040*/ 	.short	0x0000
        /*0042*/ 	.short	0x0000
        /*0044*/ 	.byte	0x00, 0xf5, 0x21, 0x00


	//----- nvinfo : EIATTR_SPARSE_MMA_MASK
	.align		4
.L_443:
        /*0048*/ 	.byte	0x03, 0x50
        /*004a*/ 	.short	0x0000


	//----- nvinfo : EIATTR_MAXREG_COUNT
	.align		4
        /*004c*/ 	.byte	0x03, 0x1b
        /*004e*/ 	.short	0x00ff


	//----- nvinfo : EIATTR_MERCURY_ISA_VERSION
	.align		4
        /*0050*/ 	.byte	0x03, 0x5f
        /*0052*/ 	.short	0x0101


	//----- nvinfo : EIATTR_VRC_CTA_INIT_COUNT
	.align		4
        /*0054*/ 	.byte	0x02, 0x4a
	.zero		1
	.zero		1


	//----- nvinfo : EIATTR_EXIT_INSTR_OFFSETS
	.align		4
        /*0058*/ 	.byte	0x04, 0x1c
        /*005a*/ 	.short	(.L_445 - .L_444)


	//   ....[0]....
.L_444:
        /*005c*/ 	.word	0x00000070


	//   ....[1]....
        /*0060*/ 	.word	0x00000130


	//----- nvinfo : EIATTR_CBANK_PARAM_SIZE
	.align		4
.L_445:
        /*0064*/ 	.byte	0x03, 0x19
        /*0066*/ 	.short	0x001c


	//----- nvinfo : EIATTR_PARAM_CBANK
	.align		4
        /*0068*/ 	.byte	0x04, 0x0a
        /*006a*/ 	.short	(.L_447 - .L_446)
	.align		4
.L_446:
        /*006c*/ 	.word	index@(.nv.constant0._Z7add_fwdPfS_S_i)
        /*0070*/ 	.short	0x0380
        /*0072*/ 	.short	0x001c


	//----- nvinfo : EIATTR_SW_WAR
	.align		4
.L_447:
        /*0074*/ 	.byte	0x04, 0x36
        /*0076*/ 	.short	(.L_449 - .L_448)
.L_448:
        /*0078*/ 	.word	0x00000008
.L_449:


//--------------------- .nv.callgraph             --------------------------
	.section	.nv.callgraph,"",@"SHT_CUDA_CALLGRAPH"
	.align	4
	.sectionentsize	8
	.align		4
        /*0000*/ 	.word	0x00000000
	.align		4
        /*0004*/ 	.word	0xffffffff
	.align		4
        /*0008*/ 	.word	0x00000000
	.align		4
        /*000c*/ 	.word	0xfffffffe
	.align		4
        /*0010*/ 	.word	0x00000000
	.align		4
        /*0014*/ 	.word	0xfffffffd
	.align		4
        /*0018*/ 	.word	0x00000000
	.align		4
        /*001c*/ 	.word	0xfffffffc


//--------------------- .text._Z10matmul_bwdPfS_S_S_S_iii --------------------------
	.section	.text._Z10matmul_bwdPfS_S_S_S_iii,"ax",@progbits
	.align	128
        .global         _Z10matmul_bwdPfS_S_S_S_iii
        .type           _Z10matmul_bwdPfS_S_S_S_iii,@function
        .size           _Z10matmul_bwdPfS_S_S_S_iii,(.L_x_69 - _Z10matmul_bwdPfS_S_S_S_iii)
        .other          _Z10matmul_bwdPfS_S_S_S_iii,@"STO_CUDA_ENTRY STV_DEFAULT"
_Z10matmul_bwdPfS_S_S_S_iii:
.text._Z10matmul_bwdPfS_S_S_S_iii:
[----:B------:R-:W-:Y:S01]  /*0000*/  LDC R1, c[0x0][0x37c] ;  /* 0x0000df00ff017b82 */ /* 0x000fe20000000800 */
[----:B------:R-:W0:Y:S07]  /*0010*/  S2R R3, SR_TID.X ;  /* 0x0000000000037919 */ /* 0x000e2e0000002100 */
[----:B------:R-:W1:Y:S01]  /*0020*/  LDC R5, c[0x0][0x364] ;  /* 0x0000d900ff057b82 */ /* 0x000e620000000800 */
[----:B------:R-:W2:Y:S01]  /*0030*/  LDCU UR6, c[0x0][0x3a8] ;  /* 0x00007500ff0677ac */ /* 0x000ea20008000800 */
[----:B------:R-:W1:Y:S06]  /*0040*/  S2R R2, SR_TID.Y ;  /* 0x0000000000027919 */ /* 0x000e6c0000002200 */
[----:B------:R-:W0:Y:S08]  /*0050*/  S2UR UR5, SR_CTAID.X ;  /* 0x00000000000579c3 */ /* 0x000e300000002500 */
[----:B------:R-:W0:Y:S08]  /*0060*/  LDC R0, c[0x0][0x360] ;  /* 0x0000d800ff007b82 */ /* 0x000e300000000800 */
[----:B------:R-:W1:Y:S08]  /*0070*/  S2UR UR4, SR_CTAID.Y ;  /* 0x00000000000479c3 */ /* 0x000e700000002600 */
[----:B------:R-:W3:Y:S01]  /*0080*/  LDC R19, c[0x0][0x3b0] ;  /* 0x0000ec00ff137b82 */ /* 0x000ee20000000800 */
[----:B0-----:R-:W-:-:S02]  /*0090*/  IMAD R0, R0, UR5, R3 ;  /* 0x0000000500007c24 */ /* 0x001fc4000f8e0203 */
[----:B-1----:R-:W-:-:S03]  /*00a0*/  IMAD R5, R5, UR4, R2 ;  /* 0x0000000405057c24 */ /* 0x002fc6000f8e0202 */
[----:B---3--:R-:W-:-:S04]  /*00b0*/  ISETP.GE.AND P0, PT, R0, R19, PT ;  /* 0x000000130000720c */ /* 0x008fc80003f06270 */
[----:B--2---:R-:W-:-:S13]  /*00c0*/  ISETP.GE.OR P0, PT, R5, UR6, P0 ;  /* 0x0000000605007c0c */ /* 0x004fda0008706670 */
[----:B------:R-:W-:Y:S05]  /*00d0*/  @P0 EXIT ;  /* 0x000000000000094d */ /* 0x000fea0003800000 */
[----:B------:R-:W0:Y:S08]  /*00e0*/  LDC R18, c[0x0][0x3ac] ;  /* 0x0000eb00ff127b82 */ /* 0x000e300000000800 */
[----:B------:R-:W1:Y:S01]  /*00f0*/  LDC.64 R2, c[0x0][0x390] ;  /* 0x0000e400ff027b82 */ /* 0x000e620000000a00 */
[----:B0-----:R-:W-:-:S13]  /*0100*/  ISETP.GE.AND P0, PT, R18, 0x1, PT ;  /* 0x000000011200780c */ /* 0x001fda0003f06270 */
[----:B-1----:R-:W-:Y:S05]  /*0110*/  @!P0 EXIT ;  /* 0x000000000000894d */ /* 0x002fea0003800000 */
[----:B------:R-:W0:Y:S01]  /*0120*/  LDCU.64 UR4, c[0x0][0x358] ;  /* 0x00006b00ff0477ac */ /* 0x000e220008000a00 */
[----:B------:R-:W-:Y:S01]  /*0130*/  ISETP.GE.U32.AND P0, PT, R18, 0x8, PT ;  /* 0x000000081200780c */ /* 0x000fe20003f06070 */
[C---:B------:R-:W-:Y:S02]  /*0140*/  IMAD R7, R5.reuse, R19, R0 ;  /* 0x0000001305077224 */ /* 0x040fe400078e0200 */
[----:B------:R-:W-:Y:S02]  /*0150*/  IMAD R20, R5, R18, RZ ;  /* 0x0000001205147224 */ /* 0x000fe400078e02ff */
[----:B------:R-:W-:-:S04]  /*0160*/  IMAD.WIDE R2, R7, 0x4, R2 ;  /* 0x0000000407027825 */ /* 0x000fc800078e0202 */
[----:B------:R-:W-:Y:S01]  /*0170*/  HFMA2 R23, -RZ, RZ, 0, 0 ;  /* 0x00000000ff177431 */ /* 0x000fe200000001ff */
[----:B0-----:R0:W5:Y:S03]  /*0180*/  LDG.E R21, desc[UR4][R2.64] ;  /* 0x0000000402157981 */ /* 0x001166000c1e1900 */
[----:B------:R-:W-:Y:S05]  /*0190*/  @!P0 BRA `(.L_x_0) ;  /* 0x0000000400688947 */ /* 0x000fea0003800000 */
[----:B------:R-:W1:Y:S01]  /*01a0*/  LDCU.64 UR6, c[0x0][0x380] ;  /* 0x00007000ff0677ac */ /* 0x000e620008000a00 */
[----:B------:R-:W2:Y:S01]  /*01b0*/  LDC.64 R4, c[0x0][0x3a0] ;  /* 0x0000e800ff047b82 */ /* 0x000ea20000000a00 */
[----:B------:R-:W-:Y:S01]  /*01c0*/  MOV R6, 0x10 ;  /* 0x0000001000067802 */ /* 0x000fe20000000f00 */
[----:B------:R-:W3:Y:S01]  /*01d0*/  LDCU.64 UR8, c[0x0][0x398] ;  /* 0x00007300ff0877ac */ /* 0x000ee20008000a00 */
[----:B------:R-:W-:Y:S02]  /*01e0*/  MOV R7, 0x0 ;  /* 0x0000000000077802 */ /* 0x000fe40000000f00 */
[----:B------:R-:W-:-:S03]  /*01f0*/  LOP3.LUT R23, R18, 0x7ffffff8, RZ, 0xc0, !PT ;  /* 0x7ffffff812177812 */ /* 0x000fc600078ec0ff */
[----:B0-----:R-:W0:Y:S01]  /*0200*/  LDC.64 R2, c[0x0][0x388] ;  /* 0x0000e200ff027b82 */ /* 0x001e220000000a00 */
[----:B------:R-:W-:Y:S01]  /*0210*/  IMAD.WIDE.U32 R6, R20, 0x4, R6 ;  /* 0x0000000414067825 */ /* 0x000fe200078e0006 */
[----:B------:R-:W-:Y:S02]  /*0220*/  MOV R25, R0 ;  /* 0x0000000000197202 */ /* 0x000fe40000000f00 */
[----:B------:R-:W-:Y:S02]  /*0230*/  IADD3 R22, PT, PT, -R23, RZ, RZ ;  /* 0x000000ff17167210 */ /* 0x000fe40007ffe1ff */
[C---:B-1----:R-:W-:Y:S02]  /*0240*/  IADD3 R14, P0, PT, R6.reuse, UR6, RZ ;  /* 0x00000006060e7c10 */ /* 0x042fe4000ff1e0ff */
[----:B---3--:R-:W-:Y:S02]  /*0250*/  IADD3 R10, P1, PT, R6, UR8, RZ ;  /* 0x00000008060a7c10 */ /* 0x008fe4000ff3e0ff */
[----:B------:R-:W-:-:S02]  /*0260*/  IADD3.X R17, PT, PT, R7, UR7, RZ, P0, !PT ;  /* 0x0000000707117c10 */ /* 0x000fc400087fe4ff */
[----:B------:R-:W-:-:S09]  /*0270*/  IADD3.X R11, PT, PT, R7, UR9, RZ, P1, !PT ;  /* 0x00000009070b7c10 */ /* 0x000fd20008ffe4ff */
.L_x_1:
[----:B0--3--:R-:W-:-:S05]  /*0280*/  IMAD.WIDE R12, R25, 0x4, R2 ;  /* 0x00000004190c7825 */ /* 0x009fca00078e0202 */
[----:B------:R-:W3:Y:S01]  /*0290*/  LDG.E R6, desc[UR4][R12.64] ;  /* 0x000000040c067981 */ /* 0x000ee2000c1e1900 */
[----:B------:R-:W-:Y:S02]  /*02a0*/  MOV R8, R10 ;  /* 0x0000000a00087202 */ /* 0x000fe40000000f00 */
[----:B------:R-:W-:Y:S02]  /*02b0*/  MOV R9, R11 ;  /* 0x0000000b00097202 */ /* 0x000fe40000000f00 */
[----:B------:R-:W-:Y:S01]  /*02c0*/  MOV R7, R17 ;  /* 0x0000001100077202 */ /* 0x000fe20000000f00 */
[----:B---3-5:R-:W-:Y:S01]  /*02d0*/  FMUL R27, R21, R6 ;  /* 0x00000006151b7220 */ /* 0x028fe20000400000 */
[----:B------:R-:W-:-:S04]  /*02e0*/  MOV R6, R14 ;  /* 0x0000000e00067202 */ /* 0x000fc80000000f00 */
[----:B------:R0:W-:Y:S04]  /*02f0*/  REDG.E.ADD.F32.FTZ.RN.STRONG.GPU desc[UR4][R8.64+-0x10], R27 ;  /* 0xfffff01b080079a6 */ /* 0x0001e8000c12f304 */
[----:B------:R-:W3:Y:S01]  /*0300*/  LDG.E R10, desc[UR4][R6.64+-0x10] ;  /* 0xfffff004060a7981 */ /* 0x000ee2000c1e1900 */
[----:B--2---:R-:W-:-:S04]  /*0310*/  IMAD.WIDE R16, R25, 0x4, R4 ;  /* 0x0000000419107825 */ /* 0x004fc800078e0204 */
[----:B---3--:R-:W-:Y:S01]  /*0320*/  FMUL R29, R21, R10 ;  /* 0x0000000a151d7220 */ /* 0x008fe20000400000 */
[----:B------:R-:W-:-:S04]  /*0330*/  IMAD.WIDE R10, R19, 0x4, R12 ;  /* 0x00000004130a7825 */ /* 0x000fc800078e020c */
[----:B------:R1:W-:Y:S04]  /*0340*/  REDG.E.ADD.F32.FTZ.RN.STRONG.GPU desc[UR4][R16.64], R29 ;  /* 0x0000001d100079a6 */ /* 0x0003e8000c12f304 */
[----:B------:R-:W2:Y:S02]  /*0350*/  LDG.E R14, desc[UR4][R10.64] ;  /* 0x000000040a0e7981 */ /* 0x000ea4000c1e1900 */
[----:B--2---:R-:W-:-:S05]  /*0360*/  FMUL R24, R21, R14 ;  /* 0x0000000e15187220 */ /* 0x004fca0000400000 */
[----:B------:R2:W-:Y:S04]  /*0370*/  REDG.E.ADD.F32.FTZ.RN.STRONG.GPU desc[UR4][R8.64+-0xc], R24 ;  /* 0xfffff418080079a6 */ /* 0x0005e8000c12f304 */
[----:B------:R-:W0:Y:S01]  /*0380*/  LDG.E R12, desc[UR4][R6.64+-0xc] ;  /* 0xfffff404060c7981 */ /* 0x000e22000c1e1900 */
[----:B------:R-:W-:-:S04]  /*0390*/  IMAD.WIDE R14, R19, 0x4, R16 ;  /* 0x00000004130e7825 */ /* 0x000fc800078e0210 */
[----:B0-----:R-:W-:Y:S01]  /*03a0*/  FMUL R27, R21, R12 ;  /* 0x0000000c151b7220 */ /* 0x001fe20000400000 */
[----:B------:R-:W-:-:S04]  /*03b0*/  IMAD.WIDE R12, R19, 0x4, R10 ;  /* 0x00000004130c7825 */ /* 0x000fc800078e020a */
[----:B------:R0:W-:Y:S04]  /*03c0*/  REDG.E.ADD.F32.FTZ.RN.STRONG.GPU desc[UR4][R14.64], R27 ;  /* 0x0000001b0e0079a6 */ /* 0x0001e8000c12f304 */
[----:B------:R-:W3:Y:S02]  /*03d0*/  LDG.E R26, desc[UR4][R12.64] ;  /* 0x000000040c1a7981 */ /* 0x000ee4000c1e1900 */
[----:B---3--:R-:W-:-:S05]  /*03e0*/  FMUL R26, R21, R26 ;  /* 0x0000001a151a7220 */ /* 0x008fca0000400000 */
[----:B------:R3:W-:Y:S04]  /*03f0*/  REDG.E.ADD.F32.FTZ.RN.STRONG.GPU desc[UR4][R8.64+-0x8], R26 ;  /* 0xfffff81a080079a6 */ /* 0x0007e8000c12f304 */
[----:B------:R-:W4:Y:S01]  /*0400*/  LDG.E R10, desc[UR4][R6.64+-0x8] ;  /* 0xfffff804060a7981 */ /* 0x000f22000c1e1900 */
[----:B-1----:R-:W-:-:S04]  /*0410*/  IMAD.WIDE R16, R19, 0x4, R14 ;  /* 0x0000000413107825 */ /* 0x002fc800078e020e */
[----:B----4-:R-:W-:Y:S01]  /*0420*/  FMUL R29, R21, R10 ;  /* 0x0000000a151d7220 */ /* 0x010fe20000400000 */
[----:B------:R-:W-:-:S04]  /*0430*/  IMAD.WIDE R10, R19, 0x4, R12 ;  /* 0x00000004130a7825 */ /* 0x000fc800078e020c */
[----:B------:R1:W-:Y:S04]  /*0440*/  REDG.E.ADD.F32.FTZ.RN.STRONG.GPU desc[UR4][R16.64], R29 ;  /* 0x0000001d100079a6 */ /* 0x0003e8000c12f304 */
[----:B--2---:R-:W2:Y:S02]  /*0450*/  LDG.E R24, desc[UR4][R10.64] ;  /* 0x000000040a187981 */ /* 0x004ea4000c1e1900 */
[----:B--2---:R-:W-:-:S05]  /*0460*/  FMUL R24, R21, R24 ;  /* 0x0000001815187220 */ /* 0x004fca0000400000 */
[----:B------:R2:W-:Y:S04]  /*0470*/  REDG.E.ADD.F32.FTZ.RN.STRONG.GPU desc[UR4][R8.64+-0x4], R24 ;  /* 0xfffffc18080079a6 */ /* 0x0005e8000c12f304 */
[----:B0-----:R-:W4:Y:S01]  /*0480*/  LDG.E R14, desc[UR4][R6.64+-0x4] ;  /* 0xfffffc04060e7981 */ /* 0x001f22000c1e1900 */
[----:B------:R-:W-:-:S04]  /*0490*/  IMAD.WIDE R12, R19, 0x4, R16 ;  /* 0x00000004130c7825 */ /* 0x000fc800078e0210 */
[----:B----4-:R-:W-:Y:S01]  /*04a0*/  FMUL R27, R21, R14 ;  /* 0x0000000e151b7220 */ /* 0x010fe20000400000 */
[----:B------:R-:W-:-:S04]  /*04b0*/  IMAD.WIDE R14, R19, 0x4, R10 ;  /* 0x00000004130e7825 */ /* 0x000fc800078e020a */
[----:B------:R0:W-:Y:S04]  /*04c0*/  REDG.E.ADD.F32.FTZ.RN.STRONG.GPU desc[UR4][R12.64], R27 ;  /* 0x0000001b0c0079a6 */ /* 0x0001e8000c12f304 */
[----:B---3--:R-:W3:Y:S02]  /*04d0*/  LDG.E R26, desc[UR4][R14.64] ;  /* 0x000000040e1a7981 */ /* 0x008ee4000c1e1900 */
[----:B---3--:R-:W-:-:S05]  /*04e0*/  FMUL R26, R21, R26 ;  /* 0x0000001a151a7220 */ /* 0x008fca0000400000 */
[----:B------:R3:W-:Y:S04]  /*04f0*/  REDG.E.ADD.F32.FTZ.RN.STRONG.GPU desc[UR4][R8.64], R26 ;  /* 0x0000001a080079a6 */ /* 0x0007e8000c12f304 */
[----:B-1----:R-:W4:Y:S01]  /*0500*/  LDG.E R16, desc[UR4][R6.64] ;  /* 0x0000000406107981 */ /* 0x002f22000c1e1900 */
[----:B------:R-:W-:-:S04]  /*0510*/  IMAD.WIDE R10, R19, 0x4, R12 ;  /* 0x00000004130a7825 */ /* 0x000fc800078e020c */
[----:B----4-:R-:W-:Y:S01]  /*0520*/  FMUL R29, R21, R16 ;  /* 0x00000010151d7220 */ /* 0x010fe20000400000 */
[----:B------:R-:W-:-:S04]  /*0530*/  IMAD.WIDE R16, R19, 0x4, R14 ;  /* 0x0000000413107825 */ /* 0x000fc800078e020e */
[----:B------:R1:W-:Y:S04]  /*0540*/  REDG.E.ADD.F32.FTZ.RN.STRONG.GPU desc[UR4][R10.64], R29 ;  /* 0x0000001d0a0079a6 */ /* 0x0003e8000c12f304 */
[----:B--2---:R-:W2:Y:S02]  /*0550*/  LDG.E R24, desc[UR4][R16.64] ;  /* 0x0000000410187981 */ /* 0x004ea4000c1e1900 */
[----:B--2---:R-:W-:-:S05]  /*0560*/  FMUL R24, R21, R24 ;  /* 0x0000001815187220 */ /* 0x004fca0000400000 */
[----:B------:R2:W-:Y:S04]  /*0570*/  REDG.E.ADD.F32.FTZ.RN.STRONG.GPU desc[UR4][R8.64+0x4], R24 ;  /* 0x00000418080079a6 */ /* 0x0005e8000c12f304 */
[----:B------:R-:W4:Y:S01]  /*0580*/  LDG.E R14, desc[UR4][R6.64+0x4] ;  /* 0x00000404060e7981 */ /* 0x000f22000c1e1900 */
[----:B0-----:R-:W-:-:S04]  /*0590*/  IMAD.WIDE R12, R19, 0x4, R10 ;  /* 0x00000004130c7825 */ /* 0x001fc800078e020a */
[----:B----4-:R-:W-:Y:S01]  /*05a0*/  FMUL R27, R21, R14 ;  /* 0x0000000e151b7220 */ /* 0x010fe20000400000 */
[----:B------:R-:W-:-:S04]  /*05b0*/  IMAD.WIDE R14, R19, 0x4, R16 ;  /* 0x00000004130e7825 */ /* 0x000fc800078e0210 */
[----:B------:R0:W-:Y:S04]  /*05c0*/  REDG.E.ADD.F32.FTZ.RN.STRONG.GPU desc[UR4][R12.64], R27 ;  /* 0x0000001b0c0079a6 */ /* 0x0001e8000c12f304 */
[----:B---3--:R-:W3:Y:S02]  /*05d0*/  LDG.E R26, desc[UR4][R14.64] ;  /* 0x000000040e1a7981 */ /* 0x008ee4000c1e1900 */
[----:B---3--:R-:W-:-:S05]  /*05e0*/  FMUL R26, R21, R26 ;  /* 0x0000001a151a7220 */ /* 0x008fca0000400000 */
[----:B------:R-:W-:Y:S04]  /*05f0*/  REDG.E.ADD.F32.FTZ.RN.STRONG.GPU desc[UR4][R8.64+0x8], R26 ;  /* 0x0000081a080079a6 */ /* 0x000fe8000c12f304 */
[----:B------:R-:W3:Y:S01]  /*0600*/  LDG.E R16, desc[UR4][R6.64+0x8] ;  /* 0x0000080406107981 */ /* 0x000ee2000c1e1900 */
[----:B-1----:R-:W-:-:S04]  /*0610*/  IMAD.WIDE R10, R19, 0x4, R12 ;  /* 0x00000004130a7825 */ /* 0x002fc800078e020c */
[----:B---3--:R-:W-:Y:S01]  /*0620*/  FMUL R29, R21, R16 ;  /* 0x00000010151d7220 */ /* 0x008fe20000400000 */
[----:B------:R-:W-:-:S04]  /*0630*/  IMAD.WIDE R16, R19, 0x4, R14 ;  /* 0x0000000413107825 */ /* 0x000fc800078e020e */
[----:B------:R1:W-:Y:S04]  /*0640*/  REDG.E.ADD.F32.FTZ.RN.STRONG.GPU desc[UR4][R10.64], R29 ;  /* 0x0000001d0a0079a6 */ /* 0x0003e8000c12f304 */
[----:B------:R-:W2:Y:S01]  /*0650*/  LDG.E R16, desc[UR4][R16.64] ;  /* 0x0000000410107981 */ /* 0x000ea2000c1e1900 */
[----:B------:R-:W-:Y:S01]  /*0660*/  IADD3 R22, PT, PT, R22, 0x8, RZ ;  /* 0x0000000816167810 */ /* 0x000fe20007ffe0ff */
[----:B--2---:R-:W-:-:S05]  /*0670*/  FMUL R24, R21, R16 ;  /* 0x0000001015187220 */ /* 0x004fca0000400000 */
[----:B------:R3:W-:Y:S04]  /*0680*/  REDG.E.ADD.F32.FTZ.RN.STRONG.GPU desc[UR4][R8.64+0xc], R24 ;  /* 0x00000c18080079a6 */ /* 0x0007e8000c12f304 */
[----:B------:R-:W2:Y:S01]  /*0690*/  LDG.E R14, desc[UR4][R6.64+0xc] ;  /* 0x00000c04060e7981 */ /* 0x000ea2000c1e1900 */
[----:B------:R-:W-:Y:S01]  /*06a0*/  ISETP.NE.AND P0, PT, R22, RZ, PT ;  /* 0x000000ff1600720c */ /* 0x000fe20003f05270 */
[C---:B0-----:R-:W-:Y:S01]  /*06b0*/  IMAD.WIDE R12, R19.reuse, 0x4, R10 ;  /* 0x00000004130c7825 */ /* 0x041fe200078e020a */
[----:B-1----:R-:W-:Y:S02]  /*06c0*/  IADD3 R10, P2, PT, R8, 0x20, RZ ;  /* 0x00000020080a7810 */ /* 0x002fe40007f5e0ff */
[----:B------:R-:W-:Y:S02]  /*06d0*/  LEA R25, R19, R25, 0x3 ;  /* 0x0000001913197211 */ /* 0x000fe400078e18ff */
[----:B------:R-:W-:Y:S01]  /*06e0*/  IADD3.X R11, PT, PT, RZ, R9, RZ, P2, !PT ;  /* 0x00000009ff0b7210 */ /* 0x000fe200017fe4ff */
[----:B--2---:R-:W-:Y:S01]  /*06f0*/  FMUL R15, R21, R14 ;  /* 0x0000000e150f7220 */ /* 0x004fe20000400000 */
[----:B------:R-:W-:-:S04]  /*0700*/  IADD3 R14, P1, PT, R6, 0x20, RZ ;  /* 0x00000020060e7810 */ /* 0x000fc80007f3e0ff */
[----:B------:R3:W-:Y:S01]  /*0710*/  REDG.E.ADD.F32.FTZ.RN.STRONG.GPU desc[UR4][R12.64], R15 ;  /* 0x0000000f0c0079a6 */ /* 0x0007e2000c12f304 */
[----:B------:R-:W-:Y:S01]  /*0720*/  IADD3.X R17, PT, PT, RZ, R7, RZ, P1, !PT ;  /* 0x00000007ff117210 */ /* 0x000fe20000ffe4ff */
[----:B------:R-:W-:Y:S07]  /*0730*/  @P0 BRA `(.L_x_1) ;  /* 0xfffffff800d00947 */ /* 0x000fee000383ffff */
.L_x_0:
[----:B0-----:R-:W-:-:S13]  /*0740*/  LOP3.LUT P0, R2, R18, 0x7, RZ, 0xc0, !PT ;  /* 0x0000000712027812 */ /* 0x001fda000780c0ff */
[----:B------:R-:W-:Y:S05]  /*0750*/  @!P0 EXIT ;  /* 0x000000000000894d */ /* 0x000fea0003800000 */
[----:B------:R-:W-:Y:S02]  /*0760*/  ISETP.GE.U32.AND P1, PT, R2, 0x4, PT ;  /* 0x000000040200780c */ /* 0x000fe40003f26070 */
[----:B---3--:R-:W-:-:S04]  /*0770*/  LOP3.LUT R12, R18, 0x3, RZ, 0xc0, !PT ;  /* 0x00000003120c7812 */ /* 0x008fc800078ec0ff */
[----:B------:R-:W-:-:S07]  /*0780*/  ISETP.NE.AND P0, PT, R12, RZ, PT ;  /* 0x000000ff0c00720c */ /* 0x000fce0003f05270 */
[----:B------:R-:W-:Y:S06]  /*0790*/  @!P1 BRA `(.L_x_2) ;  /* 0x0000000000cc9947 */ /* 0x000fec0003800000 */
[----:B------:R-:W0:Y:S01]  /*07a0*/  LDC.64 R2, c[0x0][0x388] ;  /* 0x0000e200ff027b82 */ /* 0x000e220000000a00 */
[----:B------:R-:W-:-:S07]  /*07b0*/  IMAD R9, R23, R19, R0 ;  /* 0x0000001317097224 */ /* 0x000fce00078e0200 */
[----:B------:R-:W1:Y:S08]  /*07c0*/  LDC.64 R4, c[0x0][0x398] ;  /* 0x0000e600ff047b82 */ /* 0x000e700000000a00 */
[----:B------:R-:W2:Y:S01]  /*07d0*/  LDC.64 R6, c[0x0][0x380] ;  /* 0x0000e000ff067b82 */ /* 0x000ea20000000a00 */
[----:B------:R-:W-:Y:S01]  /*07e0*/  IADD3 R11, PT, PT, R20, R23, RZ ;  /* 0x00000017140b7210 */ /* 0x000fe20007ffe0ff */
[----:B------:R-:W3:Y:S01]  /*07f0*/  LDCU.64 UR6, c[0x0][0x398] ;  /* 0x00007300ff0677ac */ /* 0x000ee20008000a00 */
[----:B------:R-:W4:Y:S01]  /*0800*/  LDCU.64 UR8, c[0x0][0x380] ;  /* 0x00007000ff0877ac */ /* 0x000f220008000a00 */
[----:B0-----:R-:W-:-:S05]  /*0810*/  IMAD.WIDE R2, R9, 0x4, R2 ;  /* 0x0000000409027825 */ /* 0x001fca00078e0202 */
[----:B------:R-:W3:Y:S01]  /*0820*/  LDG.E R8, desc[UR4][R2.64] ;  /* 0x0000000402087981 */ /* 0x000ee2000c1e1900 */
[----:B-1----:R-:W-:-:S04]  /*0830*/  IMAD.WIDE.U32 R4, R11, 0x4, R4 ;  /* 0x000000040b047825 */ /* 0x002fc800078e0004 */
[----:B--2---:R-:W-:Y:S02]  /*0840*/  IMAD.WIDE.U32 R10, R11, 0x4, R6 ;  /* 0x000000040b0a7825 */ /* 0x004fe400078e0006 */
[----:B------:R-:W0:Y:S02]  /*0850*/  LDC.64 R6, c[0x0][0x3a0] ;  /* 0x0000e800ff067b82 */ /* 0x000e240000000a00 */
[----:B---3-5:R-:W-:-:S05]  /*0860*/  FMUL R13, R21, R8 ;  /* 0x00000008150d7220 */ /* 0x028fca0000400000 */
[----:B------:R1:W-:Y:S04]  /*0870*/  REDG.E.ADD.F32.FTZ.RN.STRONG.GPU desc[UR4][R4.64], R13 ;  /* 0x0000000d040079a6 */ /* 0x0003e8000c12f304 */
[----:B------:R-:W2:Y:S01]  /*0880*/  LDG.E R10, desc[UR4][R10.64] ;  /* 0x000000040a0a7981 */ /* 0x000ea2000c1e1900 */
[----:B0-----:R-:W-:-:S04]  /*0890*/  IMAD.WIDE R6, R9, 0x4, R6 ;  /* 0x0000000409067825 */ /* 0x001fc800078e0206 */
[----:B------:R-:W-:Y:S01]  /*08a0*/  IMAD.WIDE R8, R19, 0x4, R2 ;  /* 0x0000000413087825 */ /* 0x000fe200078e0202 */
[----:B------:R-:W-:-:S03]  /*08b0*/  IADD3 R3, P1, PT, R20, R23, RZ ;  /* 0x0000001714037210 */ /* 0x000fc60007f3e0ff */
[----:B--2---:R-:W-:-:S05]  /*08c0*/  FMUL R15, R21, R10 ;  /* 0x0000000a150f7220 */ /* 0x004fca0000400000 */
[----:B------:R0:W-:Y:S04]  /*08d0*/  REDG.E.ADD.F32.FTZ.RN.STRONG.GPU desc[UR4][R6.64], R15 ;  /* 0x0000000f060079a6 */ /* 0x0001e8000c12f304 */
[----:B------:R-:W2:Y:S01]  /*08e0*/  LDG.E R14, desc[UR4][R8.64] ;  /* 0x00000004080e7981 */ /* 0x000ea2000c1e1900 */
[----:B-1----:R-:W-:Y:S02]  /*08f0*/  IADD3.X R4, PT, PT, RZ, RZ, RZ, P1, !PT ;  /* 0x000000ffff047210 */ /* 0x002fe40000ffe4ff */
[C---:B------:R-:W-:Y:S02]  /*0900*/  SHF.L.U32 R2, R3.reuse, 0x2, RZ ;  /* 0x0000000203027819 */ /* 0x040fe400000006ff */
[----:B------:R-:W-:Y:S02]  /*0910*/  SHF.L.U64.HI R3, R3, 0x2, R4 ;  /* 0x0000000203037819 */ /* 0x000fe40000010204 */
[----:B------:R-:W-:-:S02]  /*0920*/  IADD3 R4, P1, PT, R2, UR6, RZ ;  /* 0x0000000602047c10 */ /* 0x000fc4000ff3e0ff */
[----:B----4-:R-:W-:Y:S02]  /*0930*/  IADD3 R2, P2, PT, R2, UR8, RZ ;  /* 0x0000000802027c10 */ /* 0x010fe4000ff5e0ff */
[C---:B------:R-:W-:Y:S02]  /*0940*/  IADD3.X R5, PT, PT, R3.reuse, UR7, RZ, P1, !PT ;  /* 0x0000000703057c10 */ /* 0x040fe40008ffe4ff */
[----:B------:R-:W-:Y:S01]  /*0950*/  IADD3.X R3, PT, PT, R3, UR9, RZ, P2, !PT ;  /* 0x0000000903037c10 */ /* 0x000fe200097fe4ff */
[----:B--2---:R-:W-:-:S05]  /*0960*/  FMUL R13, R21, R14 ;  /* 0x0000000e150d7220 */ /* 0x004fca0000400000 */
[----:B------:R1:W-:Y:S04]  /*0970*/  REDG.E.ADD.F32.FTZ.RN.STRONG.GPU desc[UR4][R4.64+0x4], R13 ;  /* 0x0000040d040079a6 */ /* 0x0003e8000c12f304 */
[----:B------:R-:W2:Y:S01]  /*0980*/  LDG.E R10, desc[UR4][R2.64+0x4] ;  /* 0x00000404020a7981 */ /* 0x000ea2000c1e1900 */
[----:B0-----:R-:W-:-:S04]  /*0990*/  IMAD.WIDE R6, R19, 0x4, R6 ;  /* 0x0000000413067825 */ /* 0x001fc800078e0206 */
[----:B------:R-:W-:-:S04]  /*09a0*/  IMAD.WIDE R8, R19, 0x4, R8 ;  /* 0x0000000413087825 */ /* 0x000fc800078e0208 */
[----:B--2---:R-:W-:-:S05]  /*09b0*/  FMUL R17, R21, R10 ;  /* 0x0000000a15117220 */ /* 0x004fca0000400000 */
[----:B------:R0:W-:Y:S04]  /*09c0*/  REDG.E.ADD.F32.FTZ.RN.STRONG.GPU desc[UR4][R6.64], R17 ;  /* 0x00000011060079a6 */ /* 0x0001e8000c12f304 */
[----:B------:R-:W2:Y:S02]  /*09d0*/  LDG.E R10, desc[UR4][R8.64] ;  /* 0x00000004080a7981 */ /* 0x000ea4000c1e1900 */
[----:B--2---:R-:W-:-:S05]  /*09e0*/  FMUL R25, R21, R10 ;  /* 0x0000000a15197220 */ /* 0x004fca0000400000 */
[----:B------:R2:W-:Y:S04]  /*09f0*/  REDG.E.ADD.F32.FTZ.RN.STRONG.GPU desc[UR4][R4.64+0x8], R25 ;  /* 0x00000819040079a6 */ /* 0x0005e8000c12f304 */
[----:B------:R-:W1:Y:S01]  /*0a00*/  LDG.E R14, desc[UR4][R2.64+0x8] ;  /* 0x00000804020e7981 */ /* 0x000e62000c1e1900 */
[----:B------:R-:W-:-:S04]  /*0a10*/  IMAD.WIDE R10, R19, 0x4, R6 ;  /* 0x00000004130a7825 */ /* 0x000fc800078e0206 */
[----:B-1----:R-:W-:Y:S01]  /*0a20*/  FMUL R13, R21, R14 ;  /* 0x0000000e150d7220 */ /* 0x002fe20000400000 */
[----:B------:R-:W-:-:S04]  /*0a30*/  IMAD.WIDE R14, R19, 0x4, R8 ;  /* 0x00000004130e7825 */ /* 0x000fc800078e0208 */
[----:B------:R2:W-:Y:S04]  /*0a40*/  REDG.E.ADD.F32.FTZ.RN.STRONG.GPU desc[UR4][R10.64], R13 ;  /* 0x0000000d0a0079a6 */ /* 0x0005e8000c12f304 */
[----:B------:R-:W3:Y:S02]  /*0a50*/  LDG.E R14, desc[UR4][R14.64] ;  /* 0x000000040e0e7981 */ /* 0x000ee4000c1e1900 */
[----:B---3--:R-:W-:-:S05]  /*0a60*/  FMUL R27, R21, R14 ;  /* 0x0000000e151b7220 */ /* 0x008fca0000400000 */
[----:B------:R2:W-:Y:S04]  /*0a70*/  REDG.E.ADD.F32.FTZ.RN.STRONG.GPU desc[UR4][R4.64+0xc], R27 ;  /* 0x00000c1b040079a6 */ /* 0x0005e8000c12f304 */
[----:B------:R-:W3:Y:S01]  /*0a80*/  LDG.E R8, desc[UR4][R2.64+0xc] ;  /* 0x00000c0402087981 */ /* 0x000ee2000c1e1900 */
[----:B0-----:R-:W-:-:S04]  /*0a90*/  IMAD.WIDE R6, R19, 0x4, R10 ;  /* 0x0000000413067825 */ /* 0x001fc800078e020a */
[----:B---3--:R-:W-:-:S05]  /*0aa0*/  FMUL R9, R21, R8 ;  /* 0x0000000815097220 */ /* 0x008fca0000400000 */
[----:B------:R2:W-:Y:S01]  /*0ab0*/  REDG.E.ADD.F32.FTZ.RN.STRONG.GPU desc[UR4][R6.64], R9 ;  /* 0x00000009060079a6 */ /* 0x0005e2000c12f304 */
[----:B------:R-:W-:-:S07]  /*0ac0*/  IADD3 R23, PT, PT, R23, 0x4, RZ ;  /* 0x0000000417177810 */ /* 0x000fce0007ffe0ff */
.L_x_2:
[----:B------:R-:W-:Y:S05]  /*0ad0*/  @!P0 EXIT ;  /* 0x000000000000894d */ /* 0x000fea0003800000 */
[----:B------:R-:W-:Y:S02]  /*0ae0*/  ISETP.NE.AND P1, PT, R12, 0x1, PT ;  /* 0x000000010c00780c */ /* 0x000fe40003f25270 */
[----:B------:R-:W-:-:S04]  /*0af0*/  LOP3.LUT R18, R18, 0x1, RZ, 0xc0, !PT ;  /* 0x0000000112127812 */ /* 0x000fc800078ec0ff */
[----:B------:R-:W-:-:S07]  /*0b00*/  ISETP.NE.U32.AND P0, PT, R18, 0x1, PT ;  /* 0x000000011200780c */ /* 0x000fce0003f05070 */
[----:B------:R-:W-:Y:S06]  /*0b10*/  @!P1 BRA `(.L_x_3) ;  /* 0x00000000008c9947 */ /* 0x000fec0003800000 */
[----:B------:R-:W0:Y:S01]  /*0b20*/  LDC.64 R2, c[0x0][0x388] ;  /* 0x0000e200ff027b82 */ /* 0x000e220000000a00 */
[----:B------:R-:W-:-:S07]  /*0b30*/  IMAD R15, R23, R19, R0 ;  /* 0x00000013170f7224 */ /* 0x000fce00078e0200 */
[----:B--2---:R-:W1:Y:S08]  /*0b40*/  LDC.64 R4, c[0x0][0x398] ;  /* 0x0000e600ff047b82 */ /* 0x004e700000000a00 */
[----:B------:R-:W2:Y:S01]  /*0b50*/  LDC.64 R8, c[0x0][0x380] ;  /* 0x0000e000ff087b82 */ /* 0x000ea20000000a00 */
[----:B------:R-:W-:Y:S01]  /*0b60*/  IADD3 R13, PT, PT, R20, R23, RZ ;  /* 0x00000017140d7210 */ /* 0x000fe20007ffe0ff */
[----:B------:R-:W3:Y:S01]  /*0b70*/  LDCU.64 UR6, c[0x0][0x398] ;  /* 0x00007300ff0677ac */ /* 0x000ee20008000a00 */
[----:B------:R-:W4:Y:S01]  /*0b80*/  LDCU.64 UR8, c[0x0][0x380] ;  /* 0x00007000ff0877ac */ /* 0x000f220008000a00 */
[----:B0-----:R-:W-:-:S05]  /*0b90*/  IMAD.WIDE R2, R15, 0x4, R2 ;  /* 0x000000040f027825 */ /* 0x001fca00078e0202 */
[----:B------:R-:W3:Y:S01]  /*0ba0*/  LDG.E R10, desc[UR4][R2.64] ;  /* 0x00000004020a7981 */ /* 0x000ee2000c1e1900 */
[C---:B-1----:R-:W-:Y:S02]  /*0bb0*/  IMAD.WIDE.U32 R6, R13.reuse, 0x4, R4 ;  /* 0x000000040d067825 */ /* 0x042fe400078e0004 */
[----:B------:R-:W0:Y:S02]  /*0bc0*/  LDC.64 R4, c[0x0][0x3a0] ;  /* 0x0000e800ff047b82 */ /* 0x000e240000000a00 */
[----:B--2---:R-:W-:-:S04]  /*0bd0*/  IMAD.WIDE.U32 R8, R13, 0x4, R8 ;  /* 0x000000040d087825 */ /* 0x004fc800078e0008 */
        /* <DEDUP_REMOVED lines=20> */
[----:B--2---:R-:W-:-:S05]  /*0d20*/  FMUL R11, R21, R8 ;  /* 0x00000008150b7220 */ /* 0x004fca0000400000 */
[----:B------:R1:W-:Y:S01]  /*0d30*/  REDG.E.ADD.F32.FTZ.RN.STRONG.GPU desc[UR4][R4.64], R11 ;  /* 0x0000000b040079a6 */ /* 0x0003e2000c12f304 */
[----:B------:R-:W-:-:S07]  /*0d40*/  IADD3 R23, PT, PT, R23, 0x2, RZ ;  /* 0x0000000217177810 */ /* 0x000fce0007ffe0ff */
.L_x_3:
[----:B------:R-:W-:Y:S05]  /*0d50*/  @P0 EXIT ;  /* 0x000000000000094d */ /* 0x000fea0003800000 */
[----:B-12---:R-:W0:Y:S01]  /*0d60*/  LDC.64 R4, c[0x0][0x388] ;  /* 0x0000e200ff047b82 */ /* 0x006e220000000a00 */
[----:B------:R-:W-:-:S07]  /*0d70*/  IMAD R19, R23, R19, R0 ;  /* 0x0000001317137224 */ /* 0x000fce00078e0200 */
[----:B------:R-:W1:Y:S08]  /*0d80*/  LDC.64 R2, c[0x0][0x398] ;  /* 0x0000e600ff027b82 */ /* 0x000e700000000a00 */
[----:B------:R-:W2:Y:S01]  /*0d90*/  LDC.64 R8, c[0x0][0x380] ;  /* 0x0000e000ff087b82 */ /* 0x000ea20000000a00 */
[----:B0-----:R-:W-:-:S07]  /*0da0*/  IMAD.WIDE R4, R19, 0x4, R4 ;  /* 0x0000000413047825 */ /* 0x001fce00078e0204 */
[----:B------:R-:W0:Y:S01]  /*0db0*/  LDC.64 R6, c[0x0][0x3a0] ;  /* 0x0000e800ff067b82 */ /* 0x000e220000000a00 */
[----:B------:R-:W3:Y:S01]  /*0dc0*/  LDG.E R4, desc[UR4][R4.64] ;  /* 0x0000000404047981 */ /* 0x000ee2000c1e1900 */
[----:B------:R-:W-:-:S05]  /*0dd0*/  IADD3 R23, PT, PT, R20, R23, RZ ;  /* 0x0000001714177210 */ /* 0x000fca0007ffe0ff */
[----:B-1----:R-:W-:-:S04]  /*0de0*/  IMAD.WIDE.U32 R2, R23, 0x4, R2 ;  /* 0x0000000417027825 */ /* 0x002fc800078e0002 */
[----:B--2---:R-:W-:-:S04]  /*0df0*/  IMAD.WIDE.U32 R8, R23, 0x4, R8 ;  /* 0x0000000417087825 */ /* 0x004fc800078e0008 */
[----:B---3-5:R-:W-:-:S05]  /*0e00*/  FMUL R11, R21, R4 ;  /* 0x00000004150b7220 */ /* 0x028fca0000400000 */
[----:B------:R-:W-:Y:S04]  /*0e10*/  REDG.E.ADD.F32.FTZ.RN.STRONG.GPU desc[UR4][R2.64], R11 ;  /* 0x0000000b020079a6 */ /* 0x000fe8000c12f304 */
[----:B------:R-:W2:Y:S01]  /*0e20*/  LDG.E R8, desc[UR4][R8.64] ;  /* 0x0000000408087981 */ /* 0x000ea2000c1e1900 */
[----:B0-----:R-:W-:-:S04]  /*0e30*/  IMAD.WIDE R6, R19, 0x4, R6 ;  /* 0x0000000413067825 */ /* 0x001fc800078e0206 */
[----:B--2---:R-:W-:-:S05]  /*0e40*/  FMUL R21, R21, R8 ;  /* 0x0000000815157220 */ /* 0x004fca0000400000 */
[----:B------:R-:W-:Y:S01]  /*0e50*/  REDG.E.ADD.F32.FTZ.RN.STRONG.GPU desc[UR4][R6.64], R21 ;  /* 0x00000015060079a6 */ /* 0x000fe2000c12f304 */
[----:B------:R-:W-:Y:S05]  /*0e60*/  EXIT ;  /* 0x000000000000794d */ /* 0x000fea0003800000 */
.L_x_4:
[----:B------:R-:W-:-:S00]  /*0e70*/  BRA `(.L_x_4) ;  /* 0xfffffffc00fc7947 */ /* 0x000fc0000383ffff */
[----:B------:R-:W-:-:S00]  /*0e80*/  NOP ;  /* 0x0000000000007918 */ /* 0x000fc00000000000 */
[----:B------:R-:W-:-:S00]  /*0e90*/  NOP ;  /* 0x0000000000007918 */ /* 0x000fc00000000000 */
[----:B------:R-:W-:-:S00]  /*0ea0*/  NOP ;  /* 0x0000000000007918 */ /* 0x000fc00000000000 */
[----:B------:R-:W-:-:S00]  /*0eb0*/  NOP ;  /* 0x0000000000007918 */ /* 0x000fc00000000000 */
[----:B------:R-:W-:-:S00]  /*0ec0*/  NOP ;  /* 0x0000000000007918 */ /* 0x000fc00000000000 */
[----:B------:R-:W-:-:S00]  /*0ed0*/  NOP ;  /* 0x0000000000007918 */ /* 0x000fc00000000000 */
[----:B------:R-:W-:-:S00]  /*0ee0*/  NOP ;  /* 0x0000000000007918 */ /* 0x000fc00000000000 */
[----:B------:R-:W-:-:S00]  /*0ef0*/  NOP ;  /* 0x0000000000007918 */ /* 0x000fc00000000000 */
.L_x_69:


//--------------------- .text._Z10matmul_fwdPfS_S_iii --------------------------
	.section	.text._Z10matmul_fwdPfS_S_iii,"ax",@progbits
	.align	128
        .global         _Z10matmul_fwdPfS_S_iii
        .type           _Z10matmul_fwdPfS_S_iii,@function
        .size           _Z10matmul_fwdPfS_S_iii,(.L_x_70 - _Z10matmul_fwdPfS_S_iii)
        .other          _Z10matmul_fwdPfS_S_iii,@"STO_CUDA_ENTRY STV_DEFAULT"
_Z10matmul_fwdPfS_S_iii:
.text._Z10matmul_fwdPfS_S_iii:
        /* <DEDUP_REMOVED lines=14> */
[----:B------:R-:W0:Y:S01]  /*00e0*/  LDC R19, c[0x0][0x39c] ;  /* 0x0000e700ff137b82 */ /* 0x000e220000000800 */
[----:B------:R-:W1:Y:S01]  /*00f0*/  LDCU.64 UR4, c[0x0][0x358] ;  /* 0x00006b00ff0477ac */ /* 0x000e620008000a00 */
[----:B------:R-:W-:Y:S01]  /*0100*/  HFMA2 R24, -RZ, RZ, 0, 0 ;  /* 0x00000000ff187431 */ /* 0x000fe200000001ff */
[----:B0-----:R-:W-:-:S13]  /*0110*/  ISETP.GE.AND P0, PT, R19, 0x1, PT ;  /* 0x000000011300780c */ /* 0x001fda0003f06270 */
[----:B-1----:R-:W-:Y:S05]  /*0120*/  @!P0 BRA `(.L_x_5) ;  /* 0x0000000400e08947 */ /* 0x002fea0003800000 */
[C---:B------:R-:W-:Y:S01]  /*0130*/  ISETP.GE.U32.AND P1, PT, R19.reuse, 0x8, PT ;  /* 0x000000081300780c */ /* 0x040fe20003f26070 */
[----:B------:R-:W-:Y:S01]  /*0140*/  IMAD R20, R16, R19, RZ ;  /* 0x0000001310147224 */ /* 0x000fe200078e02ff */
[----:B------:R-:W-:Y:S02]  /*0150*/  LOP3.LUT R27, R19, 0x7, RZ, 0xc0, !PT ;  /* 0x00000007131b7812 */ /* 0x000fe400078ec0ff */
[----:B------:R-:W-:Y:S02]  /*0160*/  MOV R24, RZ ;  /* 0x000000ff00187202 */ /* 0x000fe40000000f00 */
[----:B------:R-:W-:Y:S02]  /*0170*/  ISETP.NE.AND P0, PT, R27, RZ, PT ;  /* 0x000000ff1b00720c */ /* 0x000fe40003f05270 */
[----:B------:R-:W-:-:S05]  /*0180*/  MOV R21, RZ ;  /* 0x000000ff00157202 */ /* 0x000fca0000000f00 */
[----:B------:R-:W-:Y:S06]  /*0190*/  @!P1 BRA `(.L_x_6) ;  /* 0x0000000000c49947 */ /* 0x000fec0003800000 */
[----:B------:R-:W0:Y:S01]  /*01a0*/  LDC.64 R2, c[0x0][0x380] ;  /* 0x0000e000ff027b82 */ /* 0x000e220000000a00 */
[----:B------:R-:W-:Y:S02]  /*01b0*/  LOP3.LUT R21, R19, 0x7ffffff8, RZ, 0xc0, !PT ;  /* 0x7ffffff813157812 */ /* 0x000fe400078ec0ff */
[----:B------:R-:W-:Y:S02]  /*01c0*/  MOV R24, RZ ;  /* 0x000000ff00187202 */ /* 0x000fe40000000f00 */
[----:B------:R-:W-:Y:S02]  /*01d0*/  MOV R18, R0 ;  /* 0x0000000000127202 */ /* 0x000fe40000000f00 */
[----:B------:R-:W-:Y:S01]  /*01e0*/  IADD3 R22, PT, PT, -R21, RZ, RZ ;  /* 0x000000ff15167210 */ /* 0x000fe20007ffe1ff */
[----:B0-----:R-:W-:-:S03]  /*01f0*/  IMAD.WIDE.U32 R2, R20, 0x4, R2 ;  /* 0x0000000414027825 */ /* 0x001fc600078e0002 */
[----:B------:R-:W-:-:S04]  /*0200*/  IADD3 R4, P1, PT, R2, 0x10, RZ ;  /* 0x0000001002047810 */ /* 0x000fc80007f3e0ff */
[----:B------:R-:W-:-:S09]  /*0210*/  IADD3.X R5, PT, PT, RZ, R3, RZ, P1, !PT ;  /* 0x00000003ff057210 */ /* 0x000fd20000ffe4ff */
.L_x_7:
[----:B------:R-:W0:Y:S01]  /*0220*/  LDC.64 R14, c[0x0][0x388] ;  /* 0x0000e200ff0e7b82 */ /* 0x000e220000000a00 */
[----:B------:R-:W-:Y:S02]  /*0230*/  MOV R2, R4 ;  /* 0x0000000400027202 */ /* 0x000fe40000000f00 */
[----:B------:R-:W-:-:S05]  /*0240*/  MOV R3, R5 ;  /* 0x0000000500037202 */ /* 0x000fca0000000f00 */
[----:B------:R-:W2:Y:S04]  /*0250*/  LDG.E R25, desc[UR4][R2.64+-0x10] ;  /* 0xfffff00402197981 */ /* 0x000ea8000c1e1900 */
[----:B------:R-:W3:Y:S04]  /*0260*/  LDG.E R23, desc[UR4][R2.64+-0xc] ;  /* 0xfffff40402177981 */ /* 0x000ee8000c1e1900 */
[----:B------:R-:W4:Y:S04]  /*0270*/  LDG.E R29, desc[UR4][R2.64+-0x8] ;  /* 0xfffff804021d7981 */ /* 0x000f28000c1e1900 */
[----:B------:R-:W5:Y:S01]  /*0280*/  LDG.E R28, desc[UR4][R2.64+-0x4] ;  /* 0xfffffc04021c7981 */ /* 0x000f62000c1e1900 */
[----:B0-----:R-:W-:-:S05]  /*0290*/  IMAD.WIDE R14, R18, 0x4, R14 ;  /* 0x00000004120e7825 */ /* 0x001fca00078e020e */
[----:B------:R0:W2:Y:S01]  /*02a0*/  LDG.E R26, desc[UR4][R14.64] ;  /* 0x000000040e1a7981 */ /* 0x0000a2000c1e1900 */
[----:B------:R-:W-:-:S04]  /*02b0*/  IMAD.WIDE R12, R17, 0x4, R14 ;  /* 0x00000004110c7825 */ /* 0x000fc800078e020e */
[C---:B------:R-:W-:Y:S02]  /*02c0*/  IMAD.WIDE R4, R17.reuse, 0x4, R12 ;  /* 0x0000000411047825 */ /* 0x040fe400078e020c */
[----:B------:R-:W3:Y:S02]  /*02d0*/  LDG.E R12, desc[UR4][R12.64] ;  /* 0x000000040c0c7981 */ /* 0x000ee4000c1e1900 */
[C---:B------:R-:W-:Y:S02]  /*02e0*/  IMAD.WIDE R8, R17.reuse, 0x4, R4 ;  /* 0x0000000411087825 */ /* 0x040fe400078e0204 */
[----:B------:R-:W4:Y:S02]  /*02f0*/  LDG.E R4, desc[UR4][R4.64] ;  /* 0x0000000404047981 */ /* 0x000f24000c1e1900 */
[C---:B------:R-:W-:Y:S02]  /*0300*/  IMAD.WIDE R6, R17.reuse, 0x4, R8 ;  /* 0x0000000411067825 */ /* 0x040fe400078e0208 */
[----:B------:R-:W5:Y:S02]  /*0310*/  LDG.E R8, desc[UR4][R8.64] ;  /* 0x0000000408087981 */ /* 0x000f64000c1e1900 */
[----:B------:R-:W-:-:S02]  /*0320*/  IMAD.WIDE R10, R17, 0x4, R6 ;  /* 0x00000004110a7825 */ /* 0x000fc400078e0206 */
[----:B------:R-:W5:Y:S04]  /*0330*/  LDG.E R5, desc[UR4][R2.64] ;  /* 0x0000000402057981 */ /* 0x000f68000c1e1900 */
[----:B------:R-:W5:Y:S01]  /*0340*/  LDG.E R6, desc[UR4][R6.64] ;  /* 0x0000000406067981 */ /* 0x000f62000c1e1900 */
[----:B0-----:R-:W-:-:S03]  /*0350*/  IMAD.WIDE R14, R17, 0x4, R10 ;  /* 0x00000004110e7825 */ /* 0x001fc600078e020a */
[----:B------:R-:W5:Y:S04]  /*0360*/  LDG.E R10, desc[UR4][R10.64] ;  /* 0x000000040a0a7981 */ /* 0x000f68000c1e1900 */
[----:B------:R-:W5:Y:S04]  /*0370*/  LDG.E R13, desc[UR4][R14.64] ;  /* 0x000000040e0d7981 */ /* 0x000f68000c1e1900 */
[----:B------:R-:W5:Y:S04]  /*0380*/  LDG.E R7, desc[UR4][R2.64+0x4] ;  /* 0x0000040402077981 */ /* 0x000f68000c1e1900 */
[----:B------:R-:W5:Y:S01]  /*0390*/  LDG.E R9, desc[UR4][R2.64+0xc] ;  /* 0x00000c0402097981 */ /* 0x000f62000c1e1900 */
[----:B--2---:R-:W-:Y:S01]  /*03a0*/  FFMA R26, R25, R26, R24 ;  /* 0x0000001a191a7223 */ /* 0x004fe20000000018 */
[----:B------:R-:W-:-:S02]  /*03b0*/  IMAD.WIDE R24, R17, 0x4, R14 ;  /* 0x0000000411187825 */ /* 0x000fc400078e020e */
[----:B------:R-:W2:Y:S04]  /*03c0*/  LDG.E R14, desc[UR4][R2.64+0x8] ;  /* 0x00000804020e7981 */ /* 0x000ea8000c1e1900 */
[----:B------:R-:W2:Y:S01]  /*03d0*/  LDG.E R24, desc[UR4][R24.64] ;  /* 0x0000000418187981 */ /* 0x000ea2000c1e1900 */
[----:B---3--:R-:W-:Y:S01]  /*03e0*/  FFMA R12, R23, R12, R26 ;  /* 0x0000000c170c7223 */ /* 0x008fe2000000001a */
[----:B------:R-:W-:-:S03]  /*03f0*/  IADD3 R22, PT, PT, R22, 0x8, RZ ;  /* 0x0000000816167810 */ /* 0x000fc60007ffe0ff */
[----:B----4-:R-:W-:Y:S01]  /*0400*/  FFMA R29, R29, R4, R12 ;  /* 0x000000041d1d7223 */ /* 0x010fe2000000000c */
[----:B------:R-:W-:-:S03]  /*0410*/  ISETP.NE.AND P1, PT, R22, RZ, PT ;  /* 0x000000ff1600720c */ /* 0x000fc60003f25270 */
[----:B-----5:R-:W-:Y:S01]  /*0420*/  FFMA R8, R28, R8, R29 ;  /* 0x000000081c087223 */ /* 0x020fe2000000001d */
[----:B------:R-:W-:-:S03]  /*0430*/  IADD3 R4, P2, PT, R2, 0x20, RZ ;  /* 0x0000002002047810 */ /* 0x000fc60007f5e0ff */
[----:B------:R-:W-:Y:S01]  /*0440*/  FFMA R6, R5, R6, R8 ;  /* 0x0000000605067223 */ /* 0x000fe20000000008 */
[----:B------:R-:W-:Y:S02]  /*0450*/  IADD3.X R5, PT, PT, RZ, R3, RZ, P2, !PT ;  /* 0x00000003ff057210 */ /* 0x000fe400017fe4ff */
[----:B------:R-:W-:Y:S01]  /*0460*/  LEA R18, R17, R18, 0x3 ;  /* 0x0000001211127211 */ /* 0x000fe200078e18ff */
[----:B------:R-:W-:-:S04]  /*0470*/  FFMA R7, R7, R10, R6 ;  /* 0x0000000a07077223 */ /* 0x000fc80000000006 */
[----:B--2---:R-:W-:-:S04]  /*0480*/  FFMA R14, R14, R13, R7 ;  /* 0x0000000d0e0e7223 */ /* 0x004fc80000000007 */
[----:B------:R-:W-:Y:S01]  /*0490*/  FFMA R24, R9, R24, R14 ;  /* 0x0000001809187223 */ /* 0x000fe2000000000e */
[----:B------:R-:W-:Y:S06]  /*04a0*/  @P1 BRA `(.L_x_7) ;  /* 0xfffffffc005c1947 */ /* 0x000fec000383ffff */
.L_x_6:
[----:B------:R-:W-:Y:S05]  /*04b0*/  @!P0 BRA `(.L_x_5) ;  /* 0x0000000000fc8947 */ /* 0x000fea0003800000 */
[----:B------:R-:W-:Y:S02]  /*04c0*/  ISETP.GE.U32.AND P1, PT, R27, 0x4, PT ;  /* 0x000000041b00780c */ /* 0x000fe40003f26070 */
[----:B------:R-:W-:-:S04]  /*04d0*/  LOP3.LUT R14, R19, 0x3, RZ, 0xc0, !PT ;  /* 0x00000003130e7812 */ /* 0x000fc800078ec0ff */
[----:B------:R-:W-:-:S07]  /*04e0*/  ISETP.NE.AND P0, PT, R14, RZ, PT ;  /* 0x000000ff0e00720c */ /* 0x000fce0003f05270 */
[----:B------:R-:W-:Y:S06]  /*04f0*/  @!P1 BRA `(.L_x_8) ;  /* 0x00000000006c9947 */ /* 0x000fec0003800000 */
[----:B------:R-:W0:Y:S01]  /*0500*/  LDC.64 R4, c[0x0][0x388] ;  /* 0x0000e200ff047b82 */ /* 0x000e220000000a00 */
[----:B------:R-:W1:Y:S01]  /*0510*/  LDCU.64 UR6, c[0x0][0x380] ;  /* 0x00007000ff0677ac */ /* 0x000e620008000a00 */
[----:B------:R-:W-:Y:S01]  /*0520*/  IMAD R7, R21, R17, R0 ;  /* 0x0000001115077224 */ /* 0x000fe200078e0200 */
[CC--:B------:R-:W-:Y:S02]  /*0530*/  IADD3 R3, PT, PT, R20.reuse, R21.reuse, RZ ;  /* 0x0000001514037210 */ /* 0x0c0fe40007ffe0ff */
[----:B------:R-:W-:-:S03]  /*0540*/  IADD3 R8, P1, PT, R20, R21, RZ ;  /* 0x0000001514087210 */ /* 0x000fc60007f3e0ff */
[----:B------:R-:W2:Y:S01]  /*0550*/  LDC.64 R12, c[0x0][0x380] ;  /* 0x0000e000ff0c7b82 */ /* 0x000ea20000000a00 */
[----:B0-----:R-:W-:-:S04]  /*0560*/  IMAD.WIDE R4, R7, 0x4, R4 ;  /* 0x0000000407047825 */ /* 0x001fc800078e0204 */
[----:B------:R-:W-:Y:S02]  /*0570*/  IMAD.WIDE R6, R17, 0x4, R4 ;  /* 0x0000000411067825 */ /* 0x000fe400078e0204 */
[----:B------:R-:W3:Y:S02]  /*0580*/  LDG.E R4, desc[UR4][R4.64] ;  /* 0x0000000404047981 */ /* 0x000ee4000c1e1900 */
[----:B--2---:R-:W-:Y:S01]  /*0590*/  IMAD.WIDE.U32 R12, R3, 0x4, R12 ;  /* 0x00000004030c7825 */ /* 0x004fe200078e000c */
[----:B------:R-:W-:Y:S02]  /*05a0*/  IADD3.X R3, PT, PT, RZ, RZ, RZ, P1, !PT ;  /* 0x000000ffff037210 */ /* 0x000fe40000ffe4ff */
[----:B-1----:R-:W-:-:S03]  /*05b0*/  LEA R2, P1, R8, UR6, 0x2 ;  /* 0x0000000608027c11 */ /* 0x002fc6000f8210ff */
[----:B------:R-:W3:Y:S01]  /*05c0*/  LDG.E R13, desc[UR4][R12.64] ;  /* 0x000000040c0d7981 */ /* 0x000ee2000c1e1900 */
[----:B------:R-:W-:Y:S01]  /*05d0*/  LEA.HI.X R3, R8, UR7, R3, 0x2, P1 ;  /* 0x0000000708037c11 */ /* 0x000fe200088f1403 */
[C---:B------:R-:W-:Y:S02]  /*05e0*/  IMAD.WIDE R8, R17.reuse, 0x4, R6 ;  /* 0x0000000411087825 */ /* 0x040fe400078e0206 */
[----:B------:R-:W2:Y:S04]  /*05f0*/  LDG.E R6, desc[UR4][R6.64] ;  /* 0x0000000406067981 */ /* 0x000ea8000c1e1900 */
[----:B------:R-:W2:Y:S01]  /*0600*/  LDG.E R15, desc[UR4][R2.64+0x4] ;  /* 0x00000404020f7981 */ /* 0x000ea2000c1e1900 */
[----:B------:R-:W-:-:S03]  /*0610*/  IMAD.WIDE R10, R17, 0x4, R8 ;  /* 0x00000004110a7825 */ /* 0x000fc600078e0208 */
[----:B------:R-:W4:Y:S04]  /*0620*/  LDG.E R22, desc[UR4][R8.64] ;  /* 0x0000000408167981 */ /* 0x000f28000c1e1900 */
[----:B------:R-:W4:Y:S04]  /*0630*/  LDG.E R18, desc[UR4][R2.64+0x8] ;  /* 0x0000080402127981 */ /* 0x000f28000c1e1900 */
[----:B------:R-:W5:Y:S04]  /*0640*/  LDG.E R26, desc[UR4][R2.64+0xc] ;  /* 0x00000c04021a7981 */ /* 0x000f68000c1e1900 */
[----:B------:R-:W5:Y:S01]  /*0650*/  LDG.E R10, desc[UR4][R10.64] ;  /* 0x000000040a0a7981 */ /* 0x000f62000c1e1900 */
[----:B------:R-:W-:Y:S01]  /*0660*/  IADD3 R21, PT, PT, R21, 0x4, RZ ;  /* 0x0000000415157810 */ /* 0x000fe20007ffe0ff */
[----:B---3--:R-:W-:-:S04]  /*0670*/  FFMA R24, R13, R4, R24 ;  /* 0x000000040d187223 */ /* 0x008fc80000000018 */
[----:B--2---:R-:W-:-:S04]  /*0680*/  FFMA R15, R15, R6, R24 ;  /* 0x000000060f0f7223 */ /* 0x004fc80000000018 */
[----:B----4-:R-:W-:-:S04]  /*0690*/  FFMA R15, R18, R22, R15 ;  /* 0x00000016120f7223 */ /* 0x010fc8000000000f */
[----:B-----5:R-:W-:-:S07]  /*06a0*/  FFMA R24, R26, R10, R15 ;  /* 0x0000000a1a187223 */ /* 0x020fce000000000f */
.L_x_8:
[----:B------:R-:W-:Y:S05]  /*06b0*/  @!P0 BRA `(.L_x_5) ;  /* 0x00000000007c8947 */ /* 0x000fea0003800000 */
[----:B------:R-:W-:Y:S01]  /*06c0*/  ISETP.NE.AND P1, PT, R14, 0x1, PT ;  /* 0x000000010e00780c */ /* 0x000fe20003f25270 */
[----:B------:R-:W0:Y:S01]  /*06d0*/  LDC.64 R10, c[0x0][0x380] ;  /* 0x0000e000ff0a7b82 */ /* 0x000e220000000a00 */
[----:B------:R-:W-:-:S04]  /*06e0*/  LOP3.LUT R19, R19, 0x1, RZ, 0xc0, !PT ;  /* 0x0000000113137812 */ /* 0x000fc800078ec0ff */
[----:B------:R-:W-:-:S03]  /*06f0*/  ISETP.NE.U32.AND P0, PT, R19, 0x1, PT ;  /* 0x000000011300780c */ /* 0x000fc60003f05070 */
[----:B------:R-:W1:Y:S04]  /*0700*/  LDC.64 R8, c[0x0][0x388] ;  /* 0x0000e200ff087b82 */ /* 0x000e680000000a00 */
[CC--:B------:R-:W-:Y:S02]  /*0710*/  @P1 IADD3 R13, PT, PT, R20.reuse, R21.reuse, RZ ;  /* 0x00000015140d1210 */ /* 0x0c0fe40007ffe0ff */
[----:B------:R-:W-:Y:S02]  /*0720*/  @P1 IADD3 R12, P2, PT, R20, R21, RZ ;  /* 0x00000015140c1210 */ /* 0x000fe40007f5e0ff */
[----:B------:R-:W2:Y:S02]  /*0730*/  @P1 LDC.64 R2, c[0x0][0x380] ;  /* 0x0000e000ff021b82 */ /* 0x000ea40000000a00 */
[----:B------:R-:W-:-:S06]  /*0740*/  @P1 IADD3.X R14, PT, PT, RZ, RZ, RZ, P2, !PT ;  /* 0x000000ffff0e1210 */ /* 0x000fcc00017fe4ff */
[----:B------:R-:W3:Y:S01]  /*0750*/  LDC.64 R4, c[0x0][0x380] ;  /* 0x0000e000ff047b82 */ /* 0x000ee20000000a00 */
[----:B0-----:R-:W-:-:S04]  /*0760*/  @P1 IMAD.WIDE.U32 R10, R13, 0x4, R10 ;  /* 0x000000040d0a1825 */ /* 0x001fc800078e000a */
[C---:B------:R-:W-:Y:S01]  /*0770*/  @P1 IMAD R13, R21.reuse, R17, R0 ;  /* 0x00000011150d1224 */ /* 0x040fe200078e0200 */
[----:B------:R-:W-:Y:S01]  /*0780*/  @P1 IADD3 R21, PT, PT, R21, 0x2, RZ ;  /* 0x0000000215151810 */ /* 0x000fe20007ffe0ff */
[----:B------:R-:W4:Y:S01]  /*0790*/  @P1 LDG.E R11, desc[UR4][R10.64] ;  /* 0x000000040a0b1981 */ /* 0x000f22000c1e1900 */
[----:B------:R-:W0:Y:S01]  /*07a0*/  LDC.64 R6, c[0x0][0x388] ;  /* 0x0000e200ff067b82 */ /* 0x000e220000000a00 */
[----:B-1----:R-:W-:Y:S01]  /*07b0*/  @P1 IMAD.WIDE R8, R13, 0x4, R8 ;  /* 0x000000040d081825 */ /* 0x002fe200078e0208 */
[----:B------:R-:W-:Y:S02]  /*07c0*/  @!P0 IADD3 R15, PT, PT, R20, R21, RZ ;  /* 0x00000015140f8210 */ /* 0x000fe40007ffe0ff */
[----:B--2---:R-:W-:Y:S01]  /*07d0*/  @P1 LEA R2, P2, R12, R2, 0x2 ;  /* 0x000000020c021211 */ /* 0x004fe200078410ff */
[----:B------:R-:W-:-:S03]  /*07e0*/  @!P0 IMAD R21, R21, R17, R0 ;  /* 0x0000001115158224 */ /* 0x000fc600078e0200 */
[----:B------:R-:W-:Y:S01]  /*07f0*/  @P1 LEA.HI.X R3, R12, R3, R14, 0x2, P2 ;  /* 0x000000030c031211 */ /* 0x000fe200010f140e */
[----:B------:R-:W-:Y:S01]  /*0800*/  @P1 IMAD.WIDE R12, R17, 0x4, R8 ;  /* 0x00000004110c1825 */ /* 0x000fe200078e0208 */
[----:B------:R-:W4:Y:S03]  /*0810*/  @P1 LDG.E R14, desc[UR4][R8.64] ;  /* 0x00000004080e1981 */ /* 0x000f26000c1e1900 */
[----:B---3--:R-:W-:Y:S01]  /*0820*/  @!P0 IMAD.WIDE.U32 R4, R15, 0x4, R4 ;  /* 0x000000040f048825 */ /* 0x008fe200078e0004 */
[----:B------:R-:W2:Y:S04]  /*0830*/  @P1 LDG.E R2, desc[UR4][R2.64+0x4] ;  /* 0x0000040402021981 */ /* 0x000ea8000c1e1900 */
[----:B------:R-:W2:Y:S01]  /*0840*/  @P1 LDG.E R12, desc[UR4][R12.64] ;  /* 0x000000040c0c1981 */ /* 0x000ea2000c1e1900 */
[----:B0-----:R-:W-:-:S03]  /*0850*/  @!P0 IMAD.WIDE R6, R21, 0x4, R6 ;  /* 0x0000000415068825 */ /* 0x001fc600078e0206 */
[----:B------:R-:W3:Y:S04]  /*0860*/  @!P0 LDG.E R5, desc[UR4][R4.64] ;  /* 0x0000000404058981 */ /* 0x000ee8000c1e1900 */
[----:B------:R-:W3:Y:S01]  /*0870*/  @!P0 LDG.E R6, desc[UR4][R6.64] ;  /* 0x0000000406068981 */ /* 0x000ee2000c1e1900 */
[----:B----4-:R-:W-:-:S04]  /*0880*/  @P1 FFMA R11, R11, R14, R24 ;  /* 0x0000000e0b0b1223 */ /* 0x010fc80000000018 */
[----:B--2---:R-:W-:-:S04]  /*0890*/  @P1 FFMA R24, R2, R12, R11 ;  /* 0x0000000c02181223 */ /* 0x004fc8000000000b */
[----:B---3--:R-:W-:-:S07]  /*08a0*/  @!P0 FFMA R24, R5, R6, R24 ;  /* 0x0000000605188223 */ /* 0x008fce0000000018 */
.L_x_5:
[----:B------:R-:W0:Y:S01]  /*08b0*/  LDC.64 R2, c[0x0][0x390] ;  /* 0x0000e400ff027b82 */ /* 0x000e220000000a00 */
[----:B------:R-:W-:-:S04]  /*08c0*/  IMAD R17, R16, R17, R0 ;  /* 0x0000001110117224 */ /* 0x000fc800078e0200 */
[----:B0-----:R-:W-:-:S05]  /*08d0*/  IMAD.WIDE R2, R17, 0x4, R2 ;  /* 0x0000000411027825 */ /* 0x001fca00078e0202 */
[----:B------:R-:W-:Y:S01]  /*08e0*/  STG.E desc[UR4][R2.64], R24 ;  /* 0x0000001802007986 */ /* 0x000fe2000c101904 */
[----:B------:R-:W-:Y:S05]  /*08f0*/  EXIT ;  /* 0x000000000000794d */ /* 0x000fea0003800000 */
.L_x_9:
        /* <DEDUP_REMOVED lines=16> */
.L_x_70:


//--------------------- .text._Z11step_kernelPfS_fi --------------------------
	.section	.text._Z11step_kernelPfS_fi,"ax",@progbits
	.align	128
        .global         _Z11step_kernelPfS_fi
        .type           _Z11step_kernelPfS_fi,@function
        .size           _Z11step_kernelPfS_fi,(.L_x_71 - _Z11step_kernelPfS_fi)
        .other          _Z11step_kernelPfS_fi,@"STO_CUDA_ENTRY STV_DEFAULT"
_Z11step_kernelPfS_fi:
.text._Z11step_kernelPfS_fi:
[----:B------:R-:W-:Y:S01]  /*0000*/  LDC R1, c[0x0][0x37c] ;  /* 0x0000df00ff017b82 */ /* 0x000fe20000000800 */
[----:B------:R-:W0:Y:S07]  /*0010*/  S2R R0, SR_TID.X ;  /* 0x0000000000007919 */ /* 0x000e2e0000002100 */
[----:B------:R-:W0:Y:S01]  /*0020*/  S2UR UR4, SR_CTAID.X ;  /* 0x00000000000479c3 */ /* 0x000e220000002500 */
[----:B------:R-:W1:Y:S07]  /*0030*/  LDCU UR5, c[0x0][0x394] ;  /* 0x00007280ff0577ac */ /* 0x000e6e0008000800 */
[----:B------:R-:W0:Y:S02]  /*0040*/  LDC R7, c[0x0][0x360] ;  /* 0x0000d800ff077b82 */ /* 0x000e240000000800 */
[----:B0-----:R-:W-:-:S05]  /*0050*/  IMAD R7, R7, UR4, R0 ;  /* 0x0000000407077c24 */ /* 0x001fca000f8e0200 */
[----:B-1----:R-:W-:-:S13]  /*0060*/  ISETP.GE.AND P0, PT, R7, UR5, PT ;  /* 0x0000000507007c0c */ /* 0x002fda000bf06270 */
[----:B------:R-:W-:Y:S05]  /*0070*/  @P0 EXIT ;  /* 0x000000000000094d */ /* 0x000fea0003800000 */
[----:B------:R-:W0:Y:S01]  /*0080*/  LDC.64 R2, c[0x0][0x388] ;  /* 0x0000e200ff027b82 */ /* 0x000e220000000a00 */
[----:B------:R-:W1:Y:S01]  /*0090*/  LDCU.64 UR4, c[0x0][0x358] ;  /* 0x00006b00ff0477ac */ /* 0x000e620008000a00 */
[----:B------:R-:W2:Y:S06]  /*00a0*/  LDCU UR6, c[0x0][0x390] ;  /* 0x00007200ff0677ac */ /* 0x000eac0008000800 */
[----:B------:R-:W3:Y:S01]  /*00b0*/  LDC.64 R4, c[0x0][0x380] ;  /* 0x0000e000ff047b82 */ /* 0x000ee20000000a00 */
[----:B0-----:R-:W-:-:S05]  /*00c0*/  IMAD.WIDE R2, R7, 0x4, R2 ;  /* 0x0000000407027825 */ /* 0x001fca00078e0202 */
[----:B-1----:R-:W2:Y:S01]  /*00d0*/  LDG.E R0, desc[UR4][R2.64] ;  /* 0x0000000402007981 */ /* 0x002ea2000c1e1900 */
[----:B---3--:R-:W-:-:S05]  /*00e0*/  IMAD.WIDE R4, R7, 0x4, R4 ;  /* 0x0000000407047825 */ /* 0x008fca00078e0204 */
[----:B------:R-:W2:Y:S02]  /*00f0*/  LDG.E R7, desc[UR4][R4.64] ;  /* 0x0000000404077981 */ /* 0x000ea4000c1e1900 */
[----:B--2---:R-:W-:-:S05]  /*0100*/  FFMA R7, -R0, UR6, R7 ;  /* 0x0000000600077c23 */ /* 0x004fca0008000107 */
[----:B------:R-:W-:Y:S04]  /*0110*/  STG.E desc[UR4][R4.64], R7 ;  /* 0x0000000704007986 */ /* 0x000fe8000c101904 */
[----:B------:R-:W-:Y:S01]  /*0120*/  STG.E desc[UR4][R2.64], RZ ;  /* 0x000000ff02007986 */ /* 0x000fe2000c101904 */
[----:B------:R-:W-:Y:S05]  /*0130*/  EXIT ;  /* 0x000000000000794d */ /* 0x000fea0003800000 */
.L_x_10:
        /* <DEDUP_REMOVED lines=12> */
.L_x_71:


//--------------------- .text._Z8tanh_bwdPfS_S_i  --------------------------
	.section	.text._Z8tanh_bwdPfS_S_i,"ax",@progbits
	.align	128
        .global         _Z8tanh_bwdPfS_S_i
        .type           _Z8tanh_bwdPfS_S_i,@function
        .size           _Z8tanh_bwdPfS_S_i,(.L_x_72 - _Z8tanh_bwdPfS_S_i)
        .other          _Z8tanh_bwdPfS_S_i,@"STO_CUDA_ENTRY STV_DEFAULT"
_Z8tanh_bwdPfS_S_i:
.text._Z8tanh_bwdPfS_S_i:
        /* <DEDUP_REMOVED lines=9> */
[----:B------:R-:W1:Y:S07]  /*0090*/  LDCU.64 UR4, c[0x0][0x358] ;  /* 0x00006b00ff0477ac */ /* 0x000e6e0008000a00 */
[----:B------:R-:W2:Y:S08]  /*00a0*/  LDC.64 R6, c[0x0][0x388] ;  /* 0x0000e200ff067b82 */ /* 0x000eb00000000a00 */
[----:B------:R-:W3:Y:S01]  /*00b0*/  LDC.64 R4, c[0x0][0x390] ;  /* 0x0000e400ff047b82 */ /* 0x000ee20000000a00 */
[----:B0-----:R-:W-:-:S06]  /*00c0*/  IMAD.WIDE R2, R9, 0x4, R2 ;  /* 0x0000000409027825 */ /* 0x001fcc00078e0202 */
[----:B-1----:R-:W4:Y:S01]  /*00d0*/  LDG.E R2, desc[UR4][R2.64] ;  /* 0x0000000402027981 */ /* 0x002f22000c1e1900 */
[----:B--2---:R-:W-:-:S06]  /*00e0*/  IMAD.WIDE R6, R9, 0x4, R6 ;  /* 0x0000000409067825 */ /* 0x004fcc00078e0206 */
[----:B------:R-:W2:Y:S01]  /*00f0*/  LDG.E R7, desc[UR4][R6.64] ;  /* 0x0000000406077981 */ /* 0x000ea2000c1e1900 */
[----:B---3--:R-:W-:-:S04]  /*0100*/  IMAD.WIDE R4, R9, 0x4, R4 ;  /* 0x0000000409047825 */ /* 0x008fc800078e0204 */
[----:B----4-:R-:W-:-:S04]  /*0110*/  FFMA R0, -R2, R2, 1 ;  /* 0x3f80000002007423 */ /* 0x010fc80000000102 */
[----:B--2---:R-:W-:-:S05]  /*0120*/  FMUL R9, R0, R7 ;  /* 0x0000000700097220 */ /* 0x004fca0000400000 */
[----:B------:R-:W-:Y:S01]  /*0130*/  REDG.E.ADD.F32.FTZ.RN.STRONG.GPU desc[UR4][R4.64], R9 ;  /* 0x00000009040079a6 */ /* 0x000fe2000c12f304 */
[----:B------:R-:W-:Y:S05]  /*0140*/  EXIT ;  /* 0x000000000000794d */ /* 0x000fea0003800000 */
.L_x_11:
        /* <DEDUP_REMOVED lines=11> */
.L_x_72:


//--------------------- .text._Z8tanh_fwdPfS_i    --------------------------
	.section	.text._Z8tanh_fwdPfS_i,"ax",@progbits
	.align	128
        .global         _Z8tanh_fwdPfS_i
        .type           _Z8tanh_fwdPfS_i,@function
        .size           _Z8tanh_fwdPfS_i,(.L_x_73 - _Z8tanh_fwdPfS_i)
        .other          _Z8tanh_fwdPfS_i,@"STO_CUDA_ENTRY STV_DEFAULT"
_Z8tanh_fwdPfS_i:
.text._Z8tanh_fwdPfS_i:
        /* <DEDUP_REMOVED lines=10> */
[----:B------:R-:W2:Y:S01]  /*00a0*/  LDC.64 R4, c[0x0][0x388] ;  /* 0x0000e200ff047b82 */ /* 0x000ea20000000a00 */
[----:B0-----:R-:W-:-:S05]  /*00b0*/  IMAD.WIDE R2, R7, 0x4, R2 ;  /* 0x0000000407027825 */ /* 0x001fca00078e0202 */
[----:B-1----:R2:W3:Y:S01]  /*00c0*/  LDG.E R6, desc[UR4][R2.64] ;  /* 0x0000000402067981 */ /* 0x0024e2000c1e1900 */
[----:B------:R-:W-:Y:S01]  /*00d0*/  MOV R10, 0x3c80f082 ;  /* 0x3c80f082000a7802 */ /* 0x000fe20000000f00 */
[----:B------:R-:W-:Y:S02]  /*00e0*/  HFMA2 R9, -RZ, RZ, 1.875, 0 ;  /* 0x3f800000ff097431 */ /* 0x000fe400000001ff */
[----:B--2---:R-:W-:-:S04]  /*00f0*/  IMAD.WIDE R2, R7, 0x4, R4 ;  /* 0x0000000407027825 */ /* 0x004fc800078e0204 */
[C---:B---3--:R-:W-:Y:S01]  /*0100*/  FMUL R0, |R6|.reuse, 2.8853900432586669922 ;  /* 0x4038aa3b06007820 */ /* 0x048fe20000400200 */
[C---:B------:R-:W-:Y:S01]  /*0110*/  FMUL R11, R6.reuse, R6 ;  /* 0x00000006060b7220 */ /* 0x040fe20000400000 */
[C---:B------:R-:W-:Y:S02]  /*0120*/  FSETP.GE.AND P1, PT, |R6|.reuse, 0.60000002384185791016, PT ;  /* 0x3f19999a0600780b */ /* 0x040fe40003f26200 */
[----:B------:R-:W-:Y:S01]  /*0130*/  FSETP.GE.AND P0, PT, |R6|, 9.010913848876953125, PT ;  /* 0x41102cb40600780b */ /* 0x000fe20003f06200 */
[C---:B------:R-:W-:Y:S01]  /*0140*/  FFMA R10, R11.reuse, R10, -0.052303962409496307373 ;  /* 0xbd563cae0b0a7423 */ /* 0x040fe2000000000a */
[----:B------:R-:W0:Y:S02]  /*0150*/  MUFU.EX2 R0, R0 ;  /* 0x0000000000007308 */ /* 0x000e240000000800 */
[----:B0-----:R-:W-:Y:S01]  /*0160*/  FADD R8, R0, 1 ;  /* 0x3f80000000087421 */ /* 0x001fe20000000000 */
[----:B------:R-:W-:-:S04]  /*0170*/  FFMA R0, R11, R10, 0.1331529766321182251 ;  /* 0x3e0859410b007423 */ /* 0x000fc8000000000a */
[C---:B------:R-:W-:Y:S01]  /*0180*/  FFMA R0, R11.reuse, R0, -0.33332768082618713379 ;  /* 0xbeaaa9ed0b007423 */ /* 0x040fe20000000000 */
[----:B------:R-:W0:Y:S03]  /*0190*/  MUFU.RCP R8, R8 ;  /* 0x0000000800087308 */ /* 0x000e260000001000 */
[----:B------:R-:W-:Y:S01]  /*01a0*/  FFMA R11, R11, R0, RZ ;  /* 0x000000000b0b7223 */ /* 0x000fe200000000ff */
[----:B0-----:R-:W-:-:S05]  /*01b0*/  FFMA R9, R8, -2, R9 ;  /* 0xc000000008097823 */ /* 0x001fca0000000009 */
[----:B------:R-:W-:-:S04]  /*01c0*/  FSEL R9, R9, 1, !P0 ;  /* 0x3f80000009097808 */ /* 0x000fc80004000000 */
[--C-:B------:R-:W-:Y:S01]  /*01d0*/  LOP3.LUT R9, R9, 0x80000000, R6.reuse, 0xb8, !PT ;  /* 0x8000000009097812 */ /* 0x100fe200078eb806 */
[----:B------:R-:W-:-:S05]  /*01e0*/  @!P1 FFMA R9, R6, R11, R6 ;  /* 0x0000000b06099223 */ /* 0x000fca0000000006 */
[----:B------:R-:W-:Y:S01]  /*01f0*/  STG.E desc[UR4][R2.64], R9 ;  /* 0x0000000902007986 */ /* 0x000fe2000c101904 */
[----:B------:R-:W-:Y:S05]  /*0200*/  EXIT ;  /* 0x000000000000794d */ /* 0x000fea0003800000 */
.L_x_12:
        /* <DEDUP_REMOVED lines=15> */
.L_x_73:


//--------------------- .text._Z11sigmoid_bwdPfS_S_i --------------------------
	.section	.text._Z11sigmoid_bwdPfS_S_i,"ax",@progbits
	.align	128
        .global         _Z11sigmoid_bwdPfS_S_i
        .type           _Z11sigmoid_bwdPfS_S_i,@function
        .size           _Z11sigmoid_bwdPfS_S_i,(.L_x_74 - _Z11sigmoid_bwdPfS_S_i)
        .other          _Z11sigmoid_bwdPfS_S_i,@"STO_CUDA_ENTRY STV_DEFAULT"
_Z11sigmoid_bwdPfS_S_i:
.text._Z11sigmoid_bwdPfS_S_i:
        /* <DEDUP_REMOVED lines=17> */
[----:B----4-:R-:W-:-:S04]  /*0110*/  FADD R11, -R2, 1 ;  /* 0x3f800000020b7421 */ /* 0x010fc80000000100 */
[----:B------:R-:W-:-:S04]  /*0120*/  FMUL R11, R2, R11 ;  /* 0x0000000b020b7220 */ /* 0x000fc80000400000 */
[----:B--2---:R-:W-:-:S05]  /*0130*/  FMUL R11, R11, R6 ;  /* 0x000000060b0b7220 */ /* 0x004fca0000400000 */
[----:B------:R-:W-:Y:S01]  /*0140*/  REDG.E.ADD.F32.FTZ.RN.STRONG.GPU desc[UR4][R4.64], R11 ;  /* 0x0000000b040079a6 */ /* 0x000fe2000c12f304 */
[----:B------:R-:W-:Y:S05]  /*0150*/  EXIT ;  /* 0x000000000000794d */ /* 0x000fea0003800000 */
.L_x_13:
        /* <DEDUP_REMOVED lines=10> */
.L_x_74:


//--------------------- .text._Z11sigmoid_fwdPfS_i --------------------------
	.section	.text._Z11sigmoid_fwdPfS_i,"ax",@progbits
	.align	128
        .global         _Z11sigmoid_fwdPfS_i
        .type           _Z11sigmoid_fwdPfS_i,@function
        .size           _Z11sigmoid_fwdPfS_i,(.L_x_66 - _Z11sigmoid_fwdPfS_i)
        .other          _Z11sigmoid_fwdPfS_i,@"STO_CUDA_ENTRY STV_DEFAULT"
_Z11sigmoid_fwdPfS_i:
.text._Z11sigmoid_fwdPfS_i:
        /* <DEDUP_REMOVED lines=10> */
[----:B0-----:R-:W-:-:S06]  /*00a0*/  IMAD.WIDE R4, R3, 0x4, R4 ;  /* 0x0000000403047825 */ /* 0x001fcc00078e0204 */
[----:B-1----:R-:W2:Y:S01]  /*00b0*/  LDG.E R4, desc[UR4][R4.64] ;  /* 0x0000000404047981 */ /* 0x002ea2000c1e1900 */
[----:B------:R-:W-:Y:S01]  /*00c0*/  IMAD.MOV.U32 R7, RZ, RZ, 0x3bbb989d ;  /* 0x3bbb989dff077424 */ /* 0x000fe200078e00ff */
[----:B------:R-:W-:Y:S01]  /*00d0*/  BSSY.RECONVERGENT B0, `(.L_x_14) ;  /* 0x0000015000007945 */ /* 0x000fe20003800200 */
[----:B------:R-:W-:Y:S02]  /*00e0*/  IMAD.MOV.U32 R9, RZ, RZ, 0x437c0000 ;  /* 0x437c0000ff097424 */ /* 0x000fe400078e00ff */
[----:B--2---:R-:W-:-:S04]  /*00f0*/  FFMA.SAT R0, R4, -R7, 0.5 ;  /* 0x3f00000004007423 */ /* 0x004fc80000002807 */
[----:B------:R-:W-:-:S04]  /*0100*/  FFMA.RM R0, R0, R9, 12582913 ;  /* 0x4b40000100007423 */ /* 0x000fc80000004009 */
[C---:B------:R-:W-:Y:S01]  /*0110*/  FADD R7, R0.reuse, -12583039 ;  /* 0xcb40007f00077421 */ /* 0x040fe20000000000 */
[----:B------:R-:W-:-:S03]  /*0120*/  SHF.L.U32 R0, R0, 0x17, RZ ;  /* 0x0000001700007819 */ /* 0x000fc600000006ff */
[----:B------:R-:W-:-:S04]  /*0130*/  FFMA R7, R4, -1.4426950216293334961, -R7 ;  /* 0xbfb8aa3b04077823 */ /* 0x000fc80000000807 */
[----:B------:R-:W-:-:S06]  /*0140*/  FFMA R7, R4, -1.925963033500011079e-08, R7 ;  /* 0xb2a5706004077823 */ /* 0x000fcc0000000007 */
[----:B------:R-:W0:Y:S02]  /*0150*/  MUFU.EX2 R7, R7 ;  /* 0x0000000700077308 */ /* 0x000e240000000800 */
[----:B0-----:R-:W-:-:S04]  /*0160*/  FFMA R0, R0, R7, 1 ;  /* 0x3f80000000007423 */ /* 0x001fc80000000007 */
[----:B------:R-:W-:-:S05]  /*0170*/  VIADD R2, R0, 0x1800000 ;  /* 0x0180000000027836 */ /* 0x000fca0000000000 */
[----:B------:R-:W-:-:S04]  /*0180*/  LOP3.LUT R2, R2, 0x7f800000, RZ, 0xc0, !PT ;  /* 0x7f80000002027812 */ /* 0x000fc800078ec0ff */
[----:B------:R-:W-:-:S13]  /*0190*/  ISETP.GT.U32.AND P0, PT, R2, 0x1ffffff, PT ;  /* 0x01ffffff0200780c */ /* 0x000fda0003f04070 */
[----:B------:R-:W-:Y:S05]  /*01a0*/  @P0 BRA `(.L_x_15) ;  /* 0x00000000000c0947 */ /* 0x000fea0003800000 */
[----:B------:R-:W-:-:S07]  /*01b0*/  MOV R4, 0x1d0 ;  /* 0x000001d000047802 */ /* 0x000fce0000000f00 */
[----:B------:R-:W-:Y:S05]  /*01c0*/  CALL.REL.NOINC `($__internal_0_$__cuda_sm20_rcp_rn_f32_slowpath) ;  /* 0x0000000000287944 */ /* 0x000fea0003c00000 */
[----:B------:R-:W-:Y:S05]  /*01d0*/  BRA `(.L_x_16) ;  /* 0x0000000000107947 */ /* 0x000fea0003800000 */
.L_x_15:
[----:B------:R-:W0:Y:S02]  /*01e0*/  MUFU.RCP R7, R0 ;  /* 0x0000000000077308 */ /* 0x000e240000001000 */
[----:B0-----:R-:W-:-:S04]  /*01f0*/  FFMA R2, R0, R7, -1 ;  /* 0xbf80000000027423 */ /* 0x001fc80000000007 */
[----:B------:R-:W-:-:S04]  /*0200*/  FADD.FTZ R2, -R2, -RZ ;  /* 0x800000ff02027221 */ /* 0x000fc80000010100 */
[----:B------:R-:W-:-:S07]  /*0210*/  FFMA R7, R7, R2, R7 ;  /* 0x0000000207077223 */ /* 0x000fce0000000007 */
.L_x_16:
[----:B------:R-:W-:Y:S05]  /*0220*/  BSYNC.RECONVERGENT B0 ;  /* 0x0000000000007941 */ /* 0x000fea0003800200 */
.L_x_14:
[----:B------:R-:W0:Y:S02]  /*0230*/  LDC.64 R4, c[0x0][0x388] ;  /* 0x0000e200ff047b82 */ /* 0x000e240000000a00 */
[----:B0-----:R-:W-:-:S05]  /*0240*/  IMAD.WIDE R2, R3, 0x4, R4 ;  /* 0x0000000403027825 */ /* 0x001fca00078e0204 */
[----:B------:R-:W-:Y:S01]  /*0250*/  STG.E desc[UR4][R2.64], R7 ;  /* 0x0000000702007986 */ /* 0x000fe2000c101904 */
[----:B------:R-:W-:Y:S05]  /*0260*/  EXIT ;  /* 0x000000000000794d */ /* 0x000fea0003800000 */
        .weak           $__internal_0_$__cuda_sm20_rcp_rn_f32_slowpath
        .type           $__internal_0_$__cuda_sm20_rcp_rn_f32_slowpath,@function
        .size           $__internal_0_$__cuda_sm20_rcp_rn_f32_slowpath,(.L_x_66 - $__internal_0_$__cuda_sm20_rcp_rn_f32_slowpath)
$__internal_0_$__cuda_sm20_rcp_rn_f32_slowpath:
[----:B------:R-:W-:Y:S01]  /*0270*/  IMAD.SHL.U32 R2, R0, 0x2, RZ ;  /* 0x0000000200027824 */ /* 0x000fe200078e00ff */
[----:B------:R-:W-:Y:S04]  /*0280*/  BSSY.RECONVERGENT B1, `(.L_x_17) ;  /* 0x0000030000017945 */ /* 0x000fe80003800200 */
[----:B------:R-:W-:-:S04]  /*0290*/  SHF.R.U32.HI R2, RZ, 0x18, R2 ;  /* 0x00000018ff027819 */ /* 0x000fc80000011602 */
[----:B------:R-:W-:-:S13]  /*02a0*/  ISETP.NE.U32.AND P0, PT, R2, RZ, PT ;  /* 0x000000ff0200720c */ /* 0x000fda0003f05070 */
[----:B------:R-:W-:Y:S05]  /*02b0*/  @P0 BRA `(.L_x_18) ;  /* 0x0000000000280947 */ /* 0x000fea0003800000 */
[----:B------:R-:W-:-:S04]  /*02c0*/  SHF.L.U32 R2, R0, 0x1, RZ ;  /* 0x0000000100027819 */ /* 0x000fc800000006ff */
[----:B------:R-:W-:-:S13]  /*02d0*/  ISETP.NE.AND P0, PT, R2, RZ, PT ;  /* 0x000000ff0200720c */ /* 0x000fda0003f05270 */
[----:B------:R-:W-:Y:S01]  /*02e0*/  @P0 FFMA R6, R0, 1.84467440737095516160e+19, RZ ;  /* 0x5f80000000060823 */ /* 0x000fe200000000ff */
[----:B------:R-:W-:Y:S08]  /*02f0*/  @!P0 MUFU.RCP R5, R0 ;  /* 0x0000000000058308 */ /* 0x000ff00000001000 */
[----:B------:R-:W0:Y:S02]  /*0300*/  @P0 MUFU.RCP R7, R6 ;  /* 0x0000000600070308 */ /* 0x000e240000001000 */
[----:B0-----:R-:W-:-:S04]  /*0310*/  @P0 FFMA R2, R6, R7, -1 ;  /* 0xbf80000006020423 */ /* 0x001fc80000000007 */
[----:B------:R-:W-:-:S04]  /*0320*/  @P0 FADD.FTZ R2, -R2, -RZ ;  /* 0x800000ff02020221 */ /* 0x000fc80000010100 */
[----:B------:R-:W-:-:S04]  /*0330*/  @P0 FFMA R2, R7, R2, R7 ;  /* 0x0000000207020223 */ /* 0x000fc80000000007 */
[----:B------:R-:W-:Y:S01]  /*0340*/  @P0 FFMA R5, R2, 1.84467440737095516160e+19, RZ ;  /* 0x5f80000002050823 */ /* 0x000fe200000000ff */
[----:B------:R-:W-:Y:S06]  /*0350*/  BRA `(.L_x_19) ;  /* 0x0000000000887947 */ /* 0x000fec0003800000 */
.L_x_18:
[----:B------:R-:W-:-:S05]  /*0360*/  VIADD R5, R2, 0xffffff03 ;  /* 0xffffff0302057836 */ /* 0x000fca0000000000 */
[----:B------:R-:W-:-:S13]  /*0370*/  ISETP.GT.U32.AND P0, PT, R5, 0x1, PT ;  /* 0x000000010500780c */ /* 0x000fda0003f04070 */
[----:B------:R-:W-:Y:S05]  /*0380*/  @P0 BRA `(.L_x_20) ;  /* 0x0000000000780947 */ /* 0x000fea0003800000 */
[----:B------:R-:W-:Y:S01]  /*0390*/  LOP3.LUT R6, R0, 0x7fffff, RZ, 0xc0, !PT ;  /* 0x007fffff00067812 */ /* 0x000fe200078ec0ff */
[----:B------:R-:W-:-:S03]  /*03a0*/  IMAD.MOV.U32 R10, RZ, RZ, 0x3 ;  /* 0x00000003ff0a7424 */ /* 0x000fc600078e00ff */
[----:B------:R-:W-:Y:S02]  /*03b0*/  LOP3.LUT R6, R6, 0x3f800000, RZ, 0xfc, !PT ;  /* 0x3f80000006067812 */ /* 0x000fe400078efcff */
[----:B------:R-:W-:Y:S02]  /*03c0*/  SHF.L.U32 R11, R10, R5, RZ ;  /* 0x000000050a0b7219 */ /* 0x000fe400000006ff */
[----:B------:R-:W0:Y:S02]  /*03d0*/  MUFU.RCP R7, R6 ;  /* 0x0000000600077308 */ /* 0x000e240000001000 */
[----:B0-----:R-:W-:-:S04]  /*03e0*/  FFMA R8, R6, R7, -1 ;  /* 0xbf80000006087423 */ /* 0x001fc80000000007 */
[----:B------:R-:W-:-:S04]  /*03f0*/  FADD.FTZ R8, -R8, -RZ ;  /* 0x800000ff08087221 */ /* 0x000fc80000010100 */
[CCC-:B------:R-:W-:Y:S01]  /*0400*/  FFMA.RM R9, R7.reuse, R8.reuse, R7.reuse ;  /* 0x0000000807097223 */ /* 0x1c0fe20000004007 */
[----:B------:R-:W-:-:S04]  /*0410*/  FFMA.RP R8, R7, R8, R7 ;  /* 0x0000000807087223 */ /* 0x000fc80000008007 */
[C---:B------:R-:W-:Y:S02]  /*0420*/  LOP3.LUT R7, R9.reuse, 0x7fffff, RZ, 0xc0, !PT ;  /* 0x007fffff09077812 */ /* 0x040fe400078ec0ff */
[----:B------:R-:W-:Y:S02]  /*0430*/  FSETP.NEU.FTZ.AND P0, PT, R9, R8, PT ;  /* 0x000000080900720b */ /* 0x000fe40003f1d000 */
[----:B------:R-:W-:Y:S02]  /*0440*/  LOP3.LUT R8, R7, 0x800000, RZ, 0xfc, !PT ;  /* 0x0080000007087812 */ /* 0x000fe400078efcff */
[----:B------:R-:W-:Y:S02]  /*0450*/  SEL R7, RZ, 0xffffffff, !P0 ;  /* 0xffffffffff077807 */ /* 0x000fe40004000000 */
[----:B------:R-:W-:Y:S02]  /*0460*/  LOP3.LUT R6, R11, R8, RZ, 0xc0, !PT ;  /* 0x000000080b067212 */ /* 0x000fe400078ec0ff */
[----:B------:R-:W-:-:S02]  /*0470*/  IADD3 R7, PT, PT, -R7, RZ, RZ ;  /* 0x000000ff07077210 */ /* 0x000fc40007ffe1ff */
[-C--:B------:R-:W-:Y:S02]  /*0480*/  SHF.R.U32.HI R6, RZ, R5.reuse, R6 ;  /* 0x00000005ff067219 */ /* 0x080fe40000011606 */
[----:B------:R-:W-:Y:S02]  /*0490*/  LOP3.LUT P1, RZ, R7, R5, R8, 0xf8, !PT ;  /* 0x0000000507ff7212 */ /* 0x000fe4000782f808 */
[C---:B------:R-:W-:Y:S02]  /*04a0*/  LOP3.LUT P0, RZ, R6.reuse, 0x1, RZ, 0xc0, !PT ;  /* 0x0000000106ff7812 */ /* 0x040fe4000780c0ff */
[----:B------:R-:W-:-:S04]  /*04b0*/  LOP3.LUT P2, RZ, R6, 0x2, RZ, 0xc0, !PT ;  /* 0x0000000206ff7812 */ /* 0x000fc8000784c0ff */
[----:B------:R-:W-:Y:S02]  /*04c0*/  PLOP3.LUT P0, PT, P0, P1, P2, 0xe0, 0x0 ;  /* 0x000000000000781c */ /* 0x000fe40000703c20 */
[----:B------:R-:W-:Y:S02]  /*04d0*/  LOP3.LUT P1, RZ, R0, 0x7fffff, RZ, 0xc0, !PT ;  /* 0x007fffff00ff7812 */ /* 0x000fe4000782c0ff */
[----:B------:R-:W-:-:S05]  /*04e0*/  SEL R5, RZ, 0x1, !P0 ;  /* 0x00000001ff057807 */ /* 0x000fca0004000000 */
[----:B------:R-:W-:-:S05]  /*04f0*/  IMAD.MOV R5, RZ, RZ, -R5 ;  /* 0x000000ffff057224 */ /* 0x000fca00078e0a05 */
[----:B------:R-:W-:Y:S02]  /*0500*/  ISETP.GE.AND P0, PT, R5, RZ, PT ;  /* 0x000000ff0500720c */ /* 0x000fe40003f06270 */
[----:B------:R-:W-:-:S04]  /*0510*/  IADD3 R5, PT, PT, R2, -0xfc, RZ ;  /* 0xffffff0402057810 */ /* 0x000fc80007ffe0ff */
[----:B------:R-:W-:-:S07]  /*0520*/  SHF.R.U32.HI R5, RZ, R5, R8 ;  /* 0x00000005ff057219 */ /* 0x000fce0000011608 */
[----:B------:R-:W-:-:S05]  /*0530*/  @!P0 VIADD R5, R5, 0x1 ;  /* 0x0000000105058836 */ /* 0x000fca0000000000 */
[----:B------:R-:W-:-:S04]  /*0540*/  @!P1 SHF.L.U32 R5, R5, 0x1, RZ ;  /* 0x0000000105059819 */ /* 0x000fc800000006ff */
[----:B------:R-:W-:Y:S01]  /*0550*/  LOP3.LUT R5, R5, 0x80000000, R0, 0xf8, !PT ;  /* 0x8000000005057812 */ /* 0x000fe200078ef800 */
[----:B------:R-:W-:Y:S06]  /*0560*/  BRA `(.L_x_19) ;  /* 0x0000000000047947 */ /* 0x000fec0003800000 */
.L_x_20:
[----:B------:R0:W1:Y:S02]  /*0570*/  MUFU.RCP R5, R0 ;  /* 0x0000000000057308 */ /* 0x0000640000001000 */
.L_x_19:
[----:B------:R-:W-:Y:S05]  /*0580*/  BSYNC.RECONVERGENT B1 ;  /* 0x0000000000017941 */ /* 0x000fea0003800200 */
.L_x_17:
[----:B-1----:R-:W-:Y:S02]  /*0590*/  IMAD.MOV.U32 R7, RZ, RZ, R5 ;  /* 0x000000ffff077224 */ /* 0x002fe400078e0005 */
[----:B------:R-:W-:-:S04]  /*05a0*/  HFMA2 R5, -RZ, RZ, 0, 0 ;  /* 0x00000000ff057431 */ /* 0x000fc800000001ff */
[----:B0-----:R-:W-:Y:S05]  /*05b0*/  RET.REL.NODEC R4 `(_Z11sigmoid_fwdPfS_i) ;  /* 0xfffffff804907950 */ /* 0x001fea0003c3ffff */
.L_x_21:
        /* <DEDUP_REMOVED lines=12> */
.L_x_66:


//--------------------- .text._Z8relu_bwdPfS_S_i  --------------------------
	.section	.text._Z8relu_bwdPfS_S_i,"ax",@progbits
	.align	128
        .global         _Z8relu_bwdPfS_S_i
        .type           _Z8relu_bwdPfS_S_i,@function
        .size           _Z8relu_bwdPfS_S_i,(.L_x_76 - _Z8relu_bwdPfS_S_i)
        .other          _Z8relu_bwdPfS_S_i,@"STO_CUDA_ENTRY STV_DEFAULT"
_Z8relu_bwdPfS_S_i:
.text._Z8relu_bwdPfS_S_i:
        /* <DEDUP_REMOVED lines=16> */
[----:B---3--:R-:W-:Y:S01]  /*0100*/  IMAD.WIDE R2, R9, 0x4, R2 ;  /* 0x0000000409027825 */ /* 0x008fe200078e0202 */
[----:B----4-:R-:W-:-:S05]  /*0110*/  FSET.BF.GT.AND R0, R4, RZ, PT ;  /* 0x000000ff0400720a */ /* 0x010fca0003804000 */
[----:B--2---:R-:W-:-:S05]  /*0120*/  FMUL R9, R0, R7 ;  /* 0x0000000700097220 */ /* 0x004fca0000400000 */
[----:B------:R-:W-:Y:S01]  /*0130*/  REDG.E.ADD.F32.FTZ.RN.STRONG.GPU desc[UR4][R2.64], R9 ;  /* 0x00000009020079a6 */ /* 0x000fe2000c12f304 */
[----:B------:R-:W-:Y:S05]  /*0140*/  EXIT ;  /* 0x000000000000794d */ /* 0x000fea0003800000 */
.L_x_22:
        /* <DEDUP_REMOVED lines=11> */
.L_x_76:


//--------------------- .text._Z8relu_fwdPfS_i    --------------------------
	.section	.text._Z8relu_fwdPfS_i,"ax",@progbits
	.align	128
        .global         _Z8relu_fwdPfS_i
        .type           _Z8relu_fwdPfS_i,@function
        .size           _Z8relu_fwdPfS_i,(.L_x_77 - _Z8relu_fwdPfS_i)
        .other          _Z8relu_fwdPfS_i,@"STO_CUDA_ENTRY STV_DEFAULT"
_Z8relu_fwdPfS_i:
.text._Z8relu_fwdPfS_i:
        /* <DEDUP_REMOVED lines=11> */
[----:B0-----:R-:W-:-:S06]  /*00b0*/  IMAD.WIDE R2, R7, 0x4, R2 ;  /* 0x0000000407027825 */ /* 0x001fcc00078e0202 */
[----:B-1----:R-:W3:Y:S01]  /*00c0*/  LDG.E R2, desc[UR4][R2.64] ;  /* 0x0000000402027981 */ /* 0x002ee2000c1e1900 */
[----:B--2---:R-:W-:Y:S01]  /*00d0*/  IMAD.WIDE R4, R7, 0x4, R4 ;  /* 0x0000000407047825 */ /* 0x004fe200078e0204 */
[----:B---3--:R-:W-:-:S05]  /*00e0*/  FMNMX R7, RZ, R2, !PT ;  /* 0x00000002ff077209 */ /* 0x008fca0007800000 */
[----:B------:R-:W-:Y:S01]  /*00f0*/  STG.E desc[UR4][R4.64], R7 ;  /* 0x0000000704007986 */ /* 0x000fe2000c101904 */
[----:B------:R-:W-:Y:S05]  /*0100*/  EXIT ;  /* 0x000000000000794d */ /* 0x000fea0003800000 */
.L_x_23:
        /* <DEDUP_REMOVED lines=15> */
.L_x_77:


//--------------------- .text._Z7pow_bwdPffS_S_i  --------------------------
	.section	.text._Z7pow_bwdPffS_S_i,"ax",@progbits
	.align	128
        .global         _Z7pow_bwdPffS_S_i
        .type           _Z7pow_bwdPffS_S_i,@function
        .size           _Z7pow_bwdPffS_S_i,(.L_x_78 - _Z7pow_bwdPffS_S_i)
        .other          _Z7pow_bwdPffS_S_i,@"STO_CUDA_ENTRY STV_DEFAULT"
_Z7pow_bwdPffS_S_i:
.text._Z7pow_bwdPffS_S_i:
        /* <DEDUP_REMOVED lines=12> */
[----:B------:R-:W-:Y:S01]  /*00c0*/  HFMA2 R13, -RZ, RZ, 0.771484375, 0.21533203125 ;  /* 0x3a2c32e4ff0d7431 */ /* 0x000fe200000001ff */
[----:B------:R-:W-:Y:S01]  /*00d0*/  BSSY.RECONVERGENT B0, `(.L_x_24) ;  /* 0x000005d000007945 */ /* 0x000fe20003800200 */
[C---:B--2---:R-:W-:Y:S01]  /*00e0*/  FMUL R5, |R2|.reuse, 16777216 ;  /* 0x4b80000002057820 */ /* 0x044fe20000400200 */
[----:B------:R-:W-:-:S04]  /*00f0*/  FSETP.GEU.AND P0, PT, |R2|, 1.175494350822287508e-38, PT ;  /* 0x008000000200780b */ /* 0x000fc80003f0e200 */
[----:B------:R-:W-:Y:S02]  /*0100*/  FSEL R5, R5, |R2|, !P0 ;  /* 0x4000000205057208 */ /* 0x000fe40004000000 */
[----:B------:R-:W-:Y:S02]  /*0110*/  FSEL R3, RZ, -24, P0 ;  /* 0xc1c00000ff037808 */ /* 0x000fe40000000000 */
[----:B------:R-:W-:-:S04]  /*0120*/  IADD3 R4, PT, PT, R5, -0x3f3504f3, RZ ;  /* 0xc0cafb0d05047810 */ /* 0x000fc80007ffe0ff */
[----:B------:R-:W-:-:S04]  /*0130*/  LOP3.LUT R4, R4, 0xff800000, RZ, 0xc0, !PT ;  /* 0xff80000004047812 */ /* 0x000fc800078ec0ff */
[-C--:B------:R-:W-:Y:S02]  /*0140*/  IADD3 R5, PT, PT, R5, -R4.reuse, RZ ;  /* 0x8000000405057210 */ /* 0x080fe40007ffe0ff */
[----:B------:R-:W-:-:S03]  /*0150*/  I2FP.F32.S32 R4, R4 ;  /* 0x0000000400047245 */ /* 0x000fc60000201400 */
[C---:B------:R-:W-:Y:S01]  /*0160*/  FADD R6, R5.reuse, 1 ;  /* 0x3f80000005067421 */ /* 0x040fe20000000000 */
[----:B------:R-:W-:Y:S01]  /*0170*/  FADD R5, R5, -1 ;  /* 0xbf80000005057421 */ /* 0x000fe20000000000 */
[----:B------:R-:W-:Y:S02]  /*0180*/  FFMA R4, R4, 1.1920928955078125e-07, R3 ;  /* 0x3400000004047823 */ /* 0x000fe40000000003 */
[----:B------:R-:W0:Y:S01]  /*0190*/  LDC R3, c[0x0][0x388] ;  /* 0x0000e200ff037b82 */ /* 0x000e220000000800 */
[----:B------:R-:W-:Y:S01]  /*01a0*/  FADD R7, R5, R5 ;  /* 0x0000000505077221 */ /* 0x000fe20000000000 */
[----:B------:R-:W1:Y:S03]  /*01b0*/  MUFU.RCP R6, R6 ;  /* 0x0000000600067308 */ /* 0x000e660000001000 */
[----:B-1----:R-:W-:-:S04]  /*01c0*/  FMUL R7, R6, R7 ;  /* 0x0000000706077220 */ /* 0x002fc80000400000 */
[----:B------:R-:W-:Y:S01]  /*01d0*/  FADD R9, R5, -R7 ;  /* 0x8000000705097221 */ /* 0x000fe20000000000 */
[C---:B------:R-:W-:Y:S01]  /*01e0*/  FMUL R8, R7.reuse, R7 ;  /* 0x0000000707087220 */ /* 0x040fe20000400000 */
[----:B------:R-:W-:Y:S02]  /*01f0*/  FFMA R11, R7, 1.4426950216293334961, R4 ;  /* 0x3fb8aa3b070b7823 */ /* 0x000fe40000000004 */
[----:B------:R-:W-:Y:S01]  /*0200*/  FADD R10, R9, R9 ;  /* 0x00000009090a7221 */ /* 0x000fe20000000000 */
[----:B------:R-:W-:Y:S01]  /*0210*/  FFMA R9, R8, R13, 0.0032181653659790754318 ;  /* 0x3b52e7db08097423 */ /* 0x000fe2000000000d */
[----:B------:R-:W-:Y:S02]  /*0220*/  FADD R4, R4, -R11 ;  /* 0x8000000b04047221 */ /* 0x000fe40000000000 */
[----:B------:R-:W-:Y:S01]  /*0230*/  FFMA R5, R5, -R7, R10 ;  /* 0x8000000705057223 */ /* 0x000fe2000000000a */
[----:B------:R-:W-:Y:S01]  /*0240*/  FFMA R9, R8, R9, 0.018033718690276145935 ;  /* 0x3c93bb7308097423 */ /* 0x000fe20000000009 */
[----:B------:R-:W-:-:S02]  /*0250*/  FFMA R4, R7, 1.4426950216293334961, R4 ;  /* 0x3fb8aa3b07047823 */ /* 0x000fc40000000004 */
[----:B------:R-:W-:Y:S01]  /*0260*/  FMUL R5, R6, R5 ;  /* 0x0000000506057220 */ /* 0x000fe20000400000 */
[----:B------:R-:W-:-:S03]  /*0270*/  FFMA R9, R8, R9, 0.12022458761930465698 ;  /* 0x3df6384f08097423 */ /* 0x000fc60000000009 */
[----:B------:R-:W-:Y:S01]  /*0280*/  FFMA R4, R5, 1.4426950216293334961, R4 ;  /* 0x3fb8aa3b05047823 */ /* 0x000fe20000000004 */
[----:B------:R-:W-:-:S03]  /*0290*/  FMUL R8, R8, R9 ;  /* 0x0000000908087220 */ /* 0x000fc60000400000 */
[----:B------:R-:W-:Y:S01]  /*02a0*/  FFMA R4, R7, 1.9251366722983220825e-08, R4 ;  /* 0x32a55e3407047823 */ /* 0x000fe20000000004 */
[----:B------:R-:W-:-:S04]  /*02b0*/  FMUL R6, R8, 3 ;  /* 0x4040000008067820 */ /* 0x000fc80000400000 */
[----:B------:R-:W-:-:S04]  /*02c0*/  FFMA R5, R5, R6, R4 ;  /* 0x0000000605057223 */ /* 0x000fc80000000004 */
[----:B------:R-:W-:Y:S01]  /*02d0*/  FFMA R8, R7, R8, R5 ;  /* 0x0000000807087223 */ /* 0x000fe20000000005 */
[----:B0-----:R-:W-:-:S03]  /*02e0*/  FADD R7, R3, -1 ;  /* 0xbf80000003077421 */ /* 0x001fc60000000000 */
[----:B------:R-:W-:-:S04]  /*02f0*/  FADD R4, R11, R8 ;  /* 0x000000080b047221 */ /* 0x000fc80000000000 */
[----:B------:R-:W-:Y:S01]  /*0300*/  FMUL R6, R7, R4 ;  /* 0x0000000407067220 */ /* 0x000fe20000400000 */
[----:B------:R-:W-:-:S03]  /*0310*/  FADD R11, -R11, R4 ;  /* 0x000000040b0b7221 */ /* 0x000fc60000000100 */
[----:B------:R-:W0:Y:S01]  /*0320*/  FRND R9, R6 ;  /* 0x0000000600097307 */ /* 0x000e220000201000 */
[----:B------:R-:W-:Y:S01]  /*0330*/  FADD R8, R8, -R11 ;  /* 0x8000000b08087221 */ /* 0x000fe20000000000 */
[C---:B------:R-:W-:Y:S01]  /*0340*/  FFMA R5, R7.reuse, R4, -R6 ;  /* 0x0000000407057223 */ /* 0x040fe20000000806 */
[----:B------:R-:W-:Y:S02]  /*0350*/  MOV R11, 0x391fcb8e ;  /* 0x391fcb8e000b7802 */ /* 0x000fe40000000f00 */
[C---:B------:R-:W-:Y:S01]  /*0360*/  FSETP.GT.AND P1, PT, |R6|.reuse, 152, PT ;  /* 0x431800000600780b */ /* 0x040fe20003f24200 */
[----:B------:R-:W-:Y:S01]  /*0370*/  FFMA R5, R7, R8, R5 ;  /* 0x0000000807057223 */ /* 0x000fe20000000005 */
[C---:B------:R-:W-:Y:S01]  /*0380*/  FSETP.GEU.AND P2, PT, R6.reuse, RZ, PT ;  /* 0x000000ff0600720b */ /* 0x040fe20003f4e000 */
[----:B------:R-:W1:Y:S01]  /*0390*/  F2I.NTZ R10, R6 ;  /* 0x00000006000a7305 */ /* 0x000e620000203100 */
[----:B0-----:R-:W-:Y:S01]  /*03a0*/  FADD R4, R6, -R9 ;  /* 0x8000000906047221 */ /* 0x001fe20000000000 */
[----:B------:R-:W-:-:S03]  /*03b0*/  FSETP.GT.AND P0, PT, R9, RZ, PT ;  /* 0x000000ff0900720b */ /* 0x000fc60003f04000 */
[----:B------:R-:W-:Y:S01]  /*03c0*/  FADD R8, R5, R4 ;  /* 0x0000000405087221 */ /* 0x000fe20000000000 */
[----:B------:R-:W-:Y:S02]  /*03d0*/  SEL R9, RZ, 0x83000000, P0 ;  /* 0x83000000ff097807 */ /* 0x000fe40000000000 */
[----:B------:R-:W-:Y:S01]  /*03e0*/  FSETP.NEU.AND P0, PT, R2, 1, PT ;  /* 0x3f8000000200780b */ /* 0x000fe20003f0d000 */
[----:B------:R-:W-:-:S03]  /*03f0*/  FFMA R5, R8, R11, 0.0013391353422775864601 ;  /* 0x3aaf85ed08057423 */ /* 0x000fc6000000000b */
[----:B------:R-:W-:Y:S01]  /*0400*/  FSETP.EQ.OR P0, PT, R7, RZ, !P0 ;  /* 0x000000ff0700720b */ /* 0x000fe20004702400 */
[----:B------:R-:W-:-:S04]  /*0410*/  FFMA R5, R8, R5, 0.0096188392490148544312 ;  /* 0x3c1d985608057423 */ /* 0x000fc80000000005 */
[C---:B------:R-:W-:Y:S02]  /*0420*/  FFMA R11, R8.reuse, R5, 0.055503588169813156128 ;  /* 0x3d6357bb080b7423 */ /* 0x040fe40000000005 */
[----:B------:R-:W0:Y:S02]  /*0430*/  LDC.64 R4, c[0x0][0x398] ;  /* 0x0000e600ff047b82 */ /* 0x000e240000000a00 */
[----:B------:R-:W-:-:S04]  /*0440*/  FFMA R11, R8, R11, 0.24022644758224487305 ;  /* 0x3e75fdec080b7423 */ /* 0x000fc8000000000b */
[----:B------:R-:W-:-:S04]  /*0450*/  FFMA R11, R8, R11, 0.69314718246459960938 ;  /* 0x3f317218080b7423 */ /* 0x000fc8000000000b */
[----:B------:R-:W-:Y:S01]  /*0460*/  FFMA R11, R8, R11, 1 ;  /* 0x3f800000080b7423 */ /* 0x000fe2000000000b */
[----:B------:R-:W-:Y:S02]  /*0470*/  IADD3 R8, PT, PT, R9, 0x7f000000, RZ ;  /* 0x7f00000009087810 */ /* 0x000fe40007ffe0ff */
[----:B-1----:R-:W-:-:S03]  /*0480*/  LEA R9, R10, -R9, 0x17 ;  /* 0x800000090a097211 */ /* 0x002fc600078eb8ff */
[----:B------:R-:W-:-:S04]  /*0490*/  FMUL R8, R11, R8 ;  /* 0x000000080b087220 */ /* 0x000fc80000400000 */
[----:B------:R-:W-:Y:S01]  /*04a0*/  FMUL R9, R8, R9 ;  /* 0x0000000908097220 */ /* 0x000fe20000400000 */
[----:B------:R-:W-:Y:S01]  /*04b0*/  HFMA2 R8, -RZ, RZ, 1.875, 0 ;  /* 0x3f800000ff087431 */ /* 0x000fe200000001ff */
[----:B------:R-:W-:Y:S01]  /*04c0*/  @P1 FSEL R9, RZ, +INF , !P2 ;  /* 0x7f800000ff091808 */ /* 0x000fe20005000000 */
[----:B0-----:R-:W-:Y:S01]  /*04d0*/  IMAD.WIDE R4, R0, 0x4, R4 ;  /* 0x0000000400047825 */ /* 0x001fe200078e0204 */
[----:B------:R-:W-:Y:S06]  /*04e0*/  @P0 BRA `(.L_x_25) ;  /* 0x00000000006c0947 */ /* 0x000fec0003800000 */
[----:B------:R-:W-:-:S04]  /*04f0*/  FSETP.NAN.AND P0, PT, |R7|, |R7|, PT ;  /* 0x400000070700720b */ /* 0x000fc80003f08200 */
[----:B------:R-:W-:-:S13]  /*0500*/  FSETP.NUM.AND P0, PT, |R2|, |R2|, !P0 ;  /* 0x400000020200720b */ /* 0x000fda0004707200 */
[----:B------:R-:W-:Y:S01]  /*0510*/  @!P0 FADD R8, R2, R7 ;  /* 0x0000000702088221 */ /* 0x000fe20000000000 */
[----:B------:R-:W-:Y:S06]  /*0520*/  @!P0 BRA `(.L_x_25) ;  /* 0x00000000005c8947 */ /* 0x000fec0003800000 */
[----:B------:R-:W-:Y:S01]  /*0530*/  FMUL R10, R7, 0.5 ;  /* 0x3f000000070a7820 */ /* 0x000fe20000400000 */
[----:B------:R-:W-:-:S04]  /*0540*/  FSETP.NEU.AND P0, PT, |R2|, +INF , PT ;  /* 0x7f8000000200780b */ /* 0x000fc80003f0d200 */
[----:B------:R-:W-:Y:S01]  /*0550*/  FSETP.NEU.AND P0, PT, R2, RZ, P0 ;  /* 0x000000ff0200720b */ /* 0x000fe2000070d000 */
[----:B------:R-:W0:Y:S03]  /*0560*/  FRND.TRUNC R10, R10 ;  /* 0x0000000a000a7307 */ /* 0x000e26000020d000 */
[----:B------:R-:W-:Y:S01]  /*0570*/  FSETP.GEU.OR P1, PT, R3, 1, P0 ;  /* 0x3f8000000300780b */ /* 0x000fe2000072e400 */
[----:B0-----:R-:W-:-:S04]  /*0580*/  FADD R6, R10, R10 ;  /* 0x0000000a0a067221 */ /* 0x001fc80000000000 */
[----:B------:R-:W-:-:S04]  /*0590*/  FADD R11, R7, -R6 ;  /* 0x80000006070b7221 */ /* 0x000fc80000000000 */
[----:B------:R-:W-:Y:S01]  /*05a0*/  @!P0 FADD R6, R2, R2 ;  /* 0x0000000202068221 */ /* 0x000fe20000000000 */
[----:B------:R-:W-:-:S04]  /*05b0*/  FSETP.NEU.AND P2, PT, |R11|, 1, !P0 ;  /* 0x3f8000000b00780b */ /* 0x000fc8000474d200 */
[----:B------:R-:W-:-:S09]  /*05c0*/  @!P1 LOP3.LUT R6, R6, 0x7f800000, RZ, 0x3c, !PT ;  /* 0x7f80000006069812 */ /* 0x000fd200078e3cff */
[----:B------:R-:W-:-:S04]  /*05d0*/  @P2 LOP3.LUT R6, R6, 0x7fffffff, RZ, 0xc0, !PT ;  /* 0x7fffffff06062812 */ /* 0x000fc800078ec0ff */
[----:B------:R-:W-:Y:S01]  /*05e0*/  @!P0 MOV R8, R6 ;  /* 0x0000000600088202 */ /* 0x000fe20000000f00 */
[----:B------:R-:W-:Y:S06]  /*05f0*/  @!P0 BRA `(.L_x_25) ;  /* 0x0000000000288947 */ /* 0x000fec0003800000 */
[----:B------:R-:W-:Y:S02]  /*0600*/  FSETP.NEU.AND P0, PT, |R7|, +INF , PT ;  /* 0x7f8000000700780b */ /* 0x000fe40003f0d200 */
[----:B------:R-:W-:-:S13]  /*0610*/  FSETP.EQ.AND P1, PT, R2, -1, PT ;  /* 0xbf8000000200780b */ /* 0x000fda0003f22000 */
[----:B------:R-:W-:Y:S05]  /*0620*/  @!P0 BRA P1, `(.L_x_25) ;  /* 0x00000000001c8947 */ /* 0x000fea0000800000 */
[----:B------:R-:W-:Y:S02]  /*0630*/  FSETP.GEU.AND P1, PT, R2, RZ, PT ;  /* 0x000000ff0200720b */ /* 0x000fe40003f2e000 */
[----:B------:R-:W-:-:S11]  /*0640*/  MOV R8, R9 ;  /* 0x0000000900087202 */ /* 0x000fd60000000f00 */
[----:B------:R-:W0:Y:S01]  /*0650*/  @!P1 FRND.FLOOR R2, R7 ;  /* 0x0000000700029307 */ /* 0x000e220000205000 */
[----:B------:R-:W-:Y:S02]  /*0660*/  @!P1 FSETP.NEU.AND P2, PT, |R11|, 1, PT ;  /* 0x3f8000000b00980b */ /* 0x000fe40003f4d200 */
[----:B0-----:R-:W-:Y:S02]  /*0670*/  @!P1 FSETP.NEU.AND P0, PT, R7, R2, PT ;  /* 0x000000020700920b */ /* 0x001fe40003f0d000 */
[----:B------:R-:W-:-:S04]  /*0680*/  @!P1 FSEL R2, R9, -R9, P2 ;  /* 0x8000000909029208 */ /* 0x000fc80001000000 */
[----:B------:R-:W-:-:S07]  /*0690*/  @!P1 FSEL R8, R2, +QNAN , !P0 ;  /* 0x7fffffff02089808 */ /* 0x000fce0004000000 */
.L_x_25:
[----:B------:R-:W-:Y:S05]  /*06a0*/  BSYNC.RECONVERGENT B0 ;  /* 0x0000000000007941 */ /* 0x000fea0003800200 */
.L_x_24:
[----:B------:R-:W0:Y:S02]  /*06b0*/  LDC.64 R6, c[0x0][0x390] ;  /* 0x0000e400ff067b82 */ /* 0x000e240000000a00 */
[----:B0-----:R-:W-:-:S06]  /*06c0*/  IMAD.WIDE R6, R0, 0x4, R6 ;  /* 0x0000000400067825 */ /* 0x001fcc00078e0206 */
[----:B------:R-:W2:Y:S01]  /*06d0*/  LDG.E R7, desc[UR4][R6.64] ;  /* 0x0000000406077981 */ /* 0x000ea2000c1e1900 */
[----:B------:R-:W-:-:S04]  /*06e0*/  FMUL R8, R8, R3 ;  /* 0x0000000308087220 */ /* 0x000fc80000400000 */
[----:B--2---:R-:W-:-:S05]  /*06f0*/  FMUL R3, R8, R7 ;  /* 0x0000000708037220 */ /* 0x004fca0000400000 */
[----:B------:R-:W-:Y:S01]  /*0700*/  REDG.E.ADD.F32.FTZ.RN.STRONG.GPU desc[UR4][R4.64], R3 ;  /* 0x00000003040079a6 */ /* 0x000fe2000c12f304 */
[----:B------:R-:W-:Y:S05]  /*0710*/  EXIT ;  /* 0x000000000000794d */ /* 0x000fea0003800000 */
.L_x_26:
        /* <DEDUP_REMOVED lines=14> */
.L_x_78:


//--------------------- .text._Z7pow_fwdPffS_i    --------------------------
	.section	.text._Z7pow_fwdPffS_i,"ax",@progbits
	.align	128
        .global         _Z7pow_fwdPffS_i
        .type           _Z7pow_fwdPffS_i,@function
        .size           _Z7pow_fwdPffS_i,(.L_x_79 - _Z7pow_fwdPffS_i)
        .other          _Z7pow_fwdPffS_i,@"STO_CUDA_ENTRY STV_DEFAULT"
_Z7pow_fwdPffS_i:
.text._Z7pow_fwdPffS_i:
        /* <DEDUP_REMOVED lines=24> */
[----:B------:R-:W-:-:S03]  /*0180*/  FFMA R3, R4, 1.1920928955078125e-07, R3 ;  /* 0x3400000004037823 */ /* 0x000fc60000000003 */
[----:B------:R-:W-:Y:S01]  /*0190*/  FADD R7, R5, R5 ;  /* 0x0000000505077221 */ /* 0x000fe20000000000 */
[----:B------:R-:W0:Y:S03]  /*01a0*/  MUFU.RCP R6, R6 ;  /* 0x0000000600067308 */ /* 0x000e260000001000 */
[----:B0-----:R-:W-:-:S04]  /*01b0*/  FMUL R8, R6, R7 ;  /* 0x0000000706087220 */ /* 0x001fc80000400000 */
[----:B------:R-:W-:Y:S01]  /*01c0*/  FADD R7, R5, -R8 ;  /* 0x8000000805077221 */ /* 0x000fe20000000000 */
[CC--:B------:R-:W-:Y:S01]  /*01d0*/  FMUL R4, R8.reuse, R8.reuse ;  /* 0x0000000808047220 */ /* 0x0c0fe20000400000 */
[----:B------:R-:W-:Y:S02]  /*01e0*/  FFMA R12, R8, 1.4426950216293334961, R3 ;  /* 0x3fb8aa3b080c7823 */ /* 0x000fe40000000003 */
[----:B------:R-:W-:Y:S01]  /*01f0*/  FADD R10, R7, R7 ;  /* 0x00000007070a7221 */ /* 0x000fe20000000000 */
[C---:B------:R-:W-:Y:S01]  /*0200*/  FFMA R7, R4.reuse, R9, 0.0032181653659790754318 ;  /* 0x3b52e7db04077423 */ /* 0x040fe20000000009 */
[----:B------:R-:W-:Y:S02]  /*0210*/  FADD R9, R3, -R12 ;  /* 0x8000000c03097221 */ /* 0x000fe40000000000 */
[----:B------:R-:W-:Y:S01]  /*0220*/  FFMA R5, R5, -R8, R10 ;  /* 0x8000000805057223 */ /* 0x000fe2000000000a */
[----:B------:R-:W-:Y:S01]  /*0230*/  FFMA R7, R4, R7, 0.018033718690276145935 ;  /* 0x3c93bb7304077423 */ /* 0x000fe20000000007 */
[----:B------:R-:W0:Y:S02]  /*0240*/  LDC R3, c[0x0][0x388] ;  /* 0x0000e200ff037b82 */ /* 0x000e240000000800 */
[----:B------:R-:W-:Y:S01]  /*0250*/  FMUL R5, R6, R5 ;  /* 0x0000000506057220 */ /* 0x000fe20000400000 */
[----:B------:R-:W-:Y:S01]  /*0260*/  FFMA R6, R8, 1.4426950216293334961, R9 ;  /* 0x3fb8aa3b08067823 */ /* 0x000fe20000000009 */
[----:B------:R-:W-:-:S03]  /*0270*/  FFMA R7, R4, R7, 0.12022458761930465698 ;  /* 0x3df6384f04077423 */ /* 0x000fc60000000007 */
[----:B------:R-:W-:Y:S01]  /*0280*/  FFMA R9, R5, 1.4426950216293334961, R6 ;  /* 0x3fb8aa3b05097823 */ /* 0x000fe20000000006 */
[----:B------:R-:W-:-:S03]  /*0290*/  FMUL R7, R4, R7 ;  /* 0x0000000704077220 */ /* 0x000fc60000400000 */
[----:B------:R-:W-:Y:S01]  /*02a0*/  FFMA R4, R8, 1.9251366722983220825e-08, R9 ;  /* 0x32a55e3408047823 */ /* 0x000fe20000000009 */
[----:B------:R-:W-:Y:S01]  /*02b0*/  FMUL R6, R7, 3 ;  /* 0x4040000007067820 */ /* 0x000fe20000400000 */
[----:B------:R-:W-:-:S03]  /*02c0*/  MOV R9, 0x391fcb8e ;  /* 0x391fcb8e00097802 */ /* 0x000fc60000000f00 */
[----:B------:R-:W-:-:S04]  /*02d0*/  FFMA R4, R5, R6, R4 ;  /* 0x0000000605047223 */ /* 0x000fc80000000004 */
[----:B------:R-:W-:-:S04]  /*02e0*/  FFMA R7, R8, R7, R4 ;  /* 0x0000000708077223 */ /* 0x000fc80000000004 */
[----:B------:R-:W-:-:S04]  /*02f0*/  FADD R4, R12, R7 ;  /* 0x000000070c047221 */ /* 0x000fc80000000000 */
[----:B0-----:R-:W-:Y:S01]  /*0300*/  FMUL R5, R4, R3 ;  /* 0x0000000304057220 */ /* 0x001fe20000400000 */
[----:B------:R-:W-:-:S03]  /*0310*/  FADD R12, -R12, R4 ;  /* 0x000000040c0c7221 */ /* 0x000fc60000000100 */
[----:B------:R-:W0:Y:S01]  /*0320*/  FRND R6, R5 ;  /* 0x0000000500067307 */ /* 0x000e220000201000 */
[----:B------:R-:W-:Y:S01]  /*0330*/  FADD R12, R7, -R12 ;  /* 0x8000000c070c7221 */ /* 0x000fe20000000000 */
[-C--:B------:R-:W-:Y:S01]  /*0340*/  FFMA R7, R4, R3.reuse, -R5 ;  /* 0x0000000304077223 */ /* 0x080fe20000000805 */
[C---:B------:R-:W-:Y:S02]  /*0350*/  FSETP.GT.AND P1, PT, |R5|.reuse, 152, PT ;  /* 0x431800000500780b */ /* 0x040fe40003f24200 */
[C---:B------:R-:W-:Y:S01]  /*0360*/  FSETP.GEU.AND P2, PT, R5.reuse, RZ, PT ;  /* 0x000000ff0500720b */ /* 0x040fe20003f4e000 */
[----:B------:R-:W-:Y:S02]  /*0370*/  FFMA R7, R12, R3, R7 ;  /* 0x000000030c077223 */ /* 0x000fe40000000007 */
[----:B------:R1:W2:Y:S01]  /*0380*/  F2I.NTZ R8, R5 ;  /* 0x0000000500087305 */ /* 0x0002a20000203100 */
[----:B0-----:R-:W-:Y:S01]  /*0390*/  FADD R4, R5, -R6 ;  /* 0x8000000605047221 */ /* 0x001fe20000000000 */
[----:B------:R-:W-:Y:S01]  /*03a0*/  FSETP.GT.AND P0, PT, R6, RZ, PT ;  /* 0x000000ff0600720b */ /* 0x000fe20003f04000 */
[----:B-1----:R-:W-:-:S02]  /*03b0*/  HFMA2 R5, -RZ, RZ, 1.875, 0 ;  /* 0x3f800000ff057431 */ /* 0x002fc400000001ff */
[----:B------:R-:W-:-:S04]  /*03c0*/  FADD R4, R7, R4 ;  /* 0x0000000407047221 */ /* 0x000fc80000000000 */
[----:B------:R-:W-:Y:S01]  /*03d0*/  FFMA R7, R4, R9, 0.0013391353422775864601 ;  /* 0x3aaf85ed04077423 */ /* 0x000fe20000000009 */
[----:B------:R-:W-:Y:S02]  /*03e0*/  SEL R9, RZ, 0x83000000, P0 ;  /* 0x83000000ff097807 */ /* 0x000fe40000000000 */
[----:B------:R-:W-:Y:S01]  /*03f0*/  FSETP.NEU.AND P0, PT, R2, 1, PT ;  /* 0x3f8000000200780b */ /* 0x000fe20003f0d000 */
[C---:B------:R-:W-:Y:S01]  /*0400*/  FFMA R7, R4.reuse, R7, 0.0096188392490148544312 ;  /* 0x3c1d985604077423 */ /* 0x040fe20000000007 */
[----:B------:R-:W-:Y:S02]  /*0410*/  IADD3 R6, PT, PT, R9, 0x7f000000, RZ ;  /* 0x7f00000009067810 */ /* 0x000fe40007ffe0ff */
[----:B------:R-:W-:Y:S01]  /*0420*/  FSETP.EQ.OR P0, PT, R3, RZ, !P0 ;  /* 0x000000ff0300720b */ /* 0x000fe20004702400 */
[----:B------:R-:W-:Y:S01]  /*0430*/  FFMA R7, R4, R7, 0.055503588169813156128 ;  /* 0x3d6357bb04077423 */ /* 0x000fe20000000007 */
[----:B--2---:R-:W-:-:S03]  /*0440*/  LEA R9, R8, -R9, 0x17 ;  /* 0x8000000908097211 */ /* 0x004fc600078eb8ff */
[----:B------:R-:W-:-:S04]  /*0450*/  FFMA R7, R4, R7, 0.24022644758224487305 ;  /* 0x3e75fdec04077423 */ /* 0x000fc80000000007 */
[----:B------:R-:W-:-:S04]  /*0460*/  FFMA R7, R4, R7, 0.69314718246459960938 ;  /* 0x3f31721804077423 */ /* 0x000fc80000000007 */
[----:B------:R-:W-:-:S04]  /*0470*/  FFMA R7, R4, R7, 1 ;  /* 0x3f80000004077423 */ /* 0x000fc80000000007 */
[----:B------:R-:W-:-:S04]  /*0480*/  FMUL R6, R7, R6 ;  /* 0x0000000607067220 */ /* 0x000fc80000400000 */
[----:B------:R-:W-:Y:S01]  /*0490*/  FMUL R6, R6, R9 ;  /* 0x0000000906067220 */ /* 0x000fe20000400000 */
[----:B------:R-:W-:Y:S01]  /*04a0*/  @P1 FSEL R6, RZ, +INF , !P2 ;  /* 0x7f800000ff061808 */ /* 0x000fe20005000000 */
        /* <DEDUP_REMOVED lines=9> */
[----:B------:R-:W-:Y:S01]  /*0540*/  FSETP.GEU.OR P1, PT, R3, RZ, P0 ;  /* 0x000000ff0300720b */ /* 0x000fe2000072e400 */
[----:B0-----:R-:W-:-:S04]  /*0550*/  FADD R4, R7, R7 ;  /* 0x0000000707047221 */ /* 0x001fc80000000000 */
[----:B------:R-:W-:-:S04]  /*0560*/  FADD R8, -R4, R3 ;  /* 0x0000000304087221 */ /* 0x000fc80000000100 */
        /* <DEDUP_REMOVED lines=16> */
.L_x_28:
[----:B------:R-:W-:Y:S05]  /*0670*/  BSYNC.RECONVERGENT B0 ;  /* 0x0000000000007941 */ /* 0x000fea0003800200 */
.L_x_27:
[----:B------:R-:W0:Y:S02]  /*0680*/  LDC.64 R2, c[0x0][0x390] ;  /* 0x0000e400ff027b82 */ /* 0x000e240000000a00 */
[----:B0-----:R-:W-:-:S05]  /*0690*/  IMAD.WIDE R2, R0, 0x4, R2 ;  /* 0x0000000400027825 */ /* 0x001fca00078e0202 */
[----:B------:R-:W-:Y:S01]  /*06a0*/  STG.E desc[UR4][R2.64], R5 ;  /* 0x0000000502007986 */ /* 0x000fe2000c101904 */
[----:B------:R-:W-:Y:S05]  /*06b0*/  EXIT ;  /* 0x000000000000794d */ /* 0x000fea0003800000 */
.L_x_29:
        /* <DEDUP_REMOVED lines=12> */
.L_x_79:


//--------------------- .text._Z7div_bwdPfS_S_S_S_i --------------------------
	.section	.text._Z7div_bwdPfS_S_S_S_i,"ax",@progbits
	.align	128
        .global         _Z7div_bwdPfS_S_S_S_i
        .type           _Z7div_bwdPfS_S_S_S_i,@function
        .size           _Z7div_bwdPfS_S_S_S_i,(.L_x_67 - _Z7div_bwdPfS_S_S_S_i)
        .other          _Z7div_bwdPfS_S_S_S_i,@"STO_CUDA_ENTRY STV_DEFAULT"
_Z7div_bwdPfS_S_S_S_i:
.text._Z7div_bwdPfS_S_S_S_i:
        /* <DEDUP_REMOVED lines=12> */
[----:B0-----:R-:W-:-:S05]  /*00c0*/  IMAD.WIDE R6, R2, 0x4, R6 ;  /* 0x0000000402067825 */ /* 0x001fca00078e0206 */
[----:B-1----:R-:W4:Y:S01]  /*00d0*/  LDG.E R3, desc[UR4][R6.64] ;  /* 0x0000000406037981 */ /* 0x002f22000c1e1900 */
[----:B--2---:R-:W-:-:S05]  /*00e0*/  IMAD.WIDE R4, R2, 0x4, R4 ;  /* 0x0000000402047825 */ /* 0x004fca00078e0204 */
[----:B------:R-:W2:Y:S01]  /*00f0*/  LDG.E R0, desc[UR4][R4.64] ;  /* 0x0000000404007981 */ /* 0x000ea2000c1e1900 */
[----:B------:R-:W-:Y:S01]  /*0100*/  BSSY.RECONVERGENT B0, `(.L_x_30) ;  /* 0x000000d000007945 */ /* 0x000fe20003800200 */
[----:B---3--:R-:W-:Y:S01]  /*0110*/  IMAD.WIDE R8, R2, 0x4, R8 ;  /* 0x0000000402087825 */ /* 0x008fe200078e0208 */
[----:B----4-:R-:W0:Y:S08]  /*0120*/  MUFU.RCP R10, R3 ;  /* 0x00000003000a7308 */ /* 0x010e300000001000 */
[----:B--2---:R-:W1:Y:S01]  /*0130*/  FCHK P0, R0, R3 ;  /* 0x0000000300007302 */ /* 0x004e620000000000 */
[----:B0-----:R-:W-:-:S04]  /*0140*/  FFMA R11, -R3, R10, 1 ;  /* 0x3f800000030b7423 */ /* 0x001fc8000000010a */
[----:B------:R-:W-:-:S04]  /*0150*/  FFMA R11, R10, R11, R10 ;  /* 0x0000000b0a0b7223 */ /* 0x000fc8000000000a */
[----:B------:R-:W-:-:S04]  /*0160*/  FFMA R10, R0, R11, RZ ;  /* 0x0000000b000a7223 */ /* 0x000fc800000000ff */
[----:B------:R-:W-:-:S04]  /*0170*/  FFMA R12, -R3, R10, R0 ;  /* 0x0000000a030c7223 */ /* 0x000fc80000000100 */
[----:B------:R-:W-:Y:S01]  /*0180*/  FFMA R15, R11, R12, R10 ;  /* 0x0000000c0b0f7223 */ /* 0x000fe2000000000a */
[----:B-1----:R-:W-:Y:S06]  /*0190*/  @!P0 BRA `(.L_x_31) ;  /* 0x00000000000c8947 */ /* 0x002fec0003800000 */
[----:B------:R-:W-:-:S07]  /*01a0*/  MOV R10, 0x1c0 ;  /* 0x000001c0000a7802 */ /* 0x000fce0000000f00 */
[----:B------:R-:W-:Y:S05]  /*01b0*/  CALL.REL.NOINC `($__internal_1_$__cuda_sm3x_div_rn_noftz_f32_slowpath) ;  /* 0x00000000006c7944 */ /* 0x000fea0003c00000 */
[----:B------:R-:W-:-:S07]  /*01c0*/  IMAD.MOV.U32 R15, RZ, RZ, R0 ;  /* 0x000000ffff0f7224 */ /* 0x000fce00078e0000 */
.L_x_31:
[----:B------:R-:W-:Y:S05]  /*01d0*/  BSYNC.RECONVERGENT B0 ;  /* 0x0000000000007941 */ /* 0x000fea0003800200 */
.L_x_30:
[----:B------:R-:W0:Y:S01]  /*01e0*/  LDC.64 R10, c[0x0][0x380] ;  /* 0x0000e000ff0a7b82 */ /* 0x000e220000000a00 */
[----:B------:R1:W-:Y:S04]  /*01f0*/  REDG.E.ADD.F32.FTZ.RN.STRONG.GPU desc[UR4][R8.64], R15 ;  /* 0x0000000f080079a6 */ /* 0x0003e8000c12f304 */
[----:B------:R-:W2:Y:S03]  /*0200*/  LDG.E R6, desc[UR4][R6.64] ;  /* 0x0000000406067981 */ /* 0x000ea6000c1e1900 */
[----:B------:R-:W3:Y:S01]  /*0210*/  LDC.64 R12, c[0x0][0x3a0] ;  /* 0x0000e800ff0c7b82 */ /* 0x000ee20000000a00 */
[----:B------:R3:W4:Y:S01]  /*0220*/  LDG.E R0, desc[UR4][R4.64] ;  /* 0x0000000404007981 */ /* 0x000722000c1e1900 */
[----:B0-----:R-:W-:-:S06]  /*0230*/  IMAD.WIDE R10, R2, 0x4, R10 ;  /* 0x00000004020a7825 */ /* 0x001fcc00078e020a */
[----:B------:R-:W4:Y:S01]  /*0240*/  LDG.E R11, desc[UR4][R10.64] ;  /* 0x000000040a0b7981 */ /* 0x000f22000c1e1900 */
[----:B------:R-:W-:Y:S01]  /*0250*/  BSSY.RECONVERGENT B0, `(.L_x_32) ;  /* 0x000000f000007945 */ /* 0x000fe20003800200 */
[----:B---3--:R-:W-:-:S04]  /*0260*/  IMAD.WIDE R4, R2, 0x4, R12 ;  /* 0x0000000402047825 */ /* 0x008fc800078e020c */
[----:B--2---:R-:W-:-:S04]  /*0270*/  FMUL R3, R6, R6 ;  /* 0x0000000606037220 */ /* 0x004fc80000400000 */
[----:B------:R-:W0:Y:S01]  /*0280*/  MUFU.RCP R14, R3 ;  /* 0x00000003000e7308 */ /* 0x000e220000001000 */
[----:B----4-:R-:W-:Y:S01]  /*0290*/  FMUL R0, R0, -R11 ;  /* 0x8000000b00007220 */ /* 0x010fe20000400000 */
[----:B0-----:R-:W-:-:S06]  /*02a0*/  FFMA R17, -R3, R14, 1 ;  /* 0x3f80000003117423 */ /* 0x001fcc000000010e */
[----:B------:R-:W0:Y:S01]  /*02b0*/  FCHK P0, R0, R3 ;  /* 0x0000000300007302 */ /* 0x000e220000000000 */
[----:B------:R-:W-:-:S04]  /*02c0*/  FFMA R17, R14, R17, R14 ;  /* 0x000000110e117223 */ /* 0x000fc8000000000e */
[----:B------:R-:W-:-:S04]  /*02d0*/  FFMA R6, R0, R17, RZ ;  /* 0x0000001100067223 */ /* 0x000fc800000000ff */
[----:B------:R-:W-:-:S04]  /*02e0*/  FFMA R7, -R3, R6, R0 ;  /* 0x0000000603077223 */ /* 0x000fc80000000100 */
[----:B------:R-:W-:Y:S01]  /*02f0*/  FFMA R7, R17, R7, R6 ;  /* 0x0000000711077223 */ /* 0x000fe20000000006 */
[----:B01----:R-:W-:Y:S06]  /*0300*/  @!P0 BRA `(.L_x_33) ;  /* 0x00000000000c8947 */ /* 0x003fec0003800000 */
[----:B------:R-:W-:-:S07]  /*0310*/  MOV R10, 0x330 ;  /* 0x00000330000a7802 */ /* 0x000fce0000000f00 */
[----:B------:R-:W-:Y:S05]  /*0320*/  CALL.REL.NOINC `($__internal_1_$__cuda_sm3x_div_rn_noftz_f32_slowpath) ;  /* 0x0000000000107944 */ /* 0x000fea0003c00000 */
[----:B------:R-:W-:-:S07]  /*0330*/  IMAD.MOV.U32 R7, RZ, RZ, R0 ;  /* 0x000000ffff077224 */ /* 0x000fce00078e0000 */
.L_x_33:
[----:B------:R-:W-:Y:S05]  /*0340*/  BSYNC.RECONVERGENT B0 ;  /* 0x0000000000007941 */ /* 0x000fea0003800200 */
.L_x_32:
[----:B------:R-:W-:Y:S01]  /*0350*/  REDG.E.ADD.F32.FTZ.RN.STRONG.GPU desc[UR4][R4.64], R7 ;  /* 0x00000007040079a6 */ /* 0x000fe2000c12f304 */
[----:B------:R-:W-:Y:S05]  /*0360*/  EXIT ;  /* 0x000000000000794d */ /* 0x000fea0003800000 */
        .weak           $__internal_1_$__cuda_sm3x_div_rn_noftz_f32_slowpath
        .type           $__internal_1_$__cuda_sm3x_div_rn_noftz_f32_slowpath,@function
        .size           $__internal_1_$__cuda_sm3x_div_rn_noftz_f32_slowpath,(.L_x_67 - $__internal_1_$__cuda_sm3x_div_rn_noftz_f32_slowpath)
$__internal_1_$__cuda_sm3x_div_rn_noftz_f32_slowpath:
[----:B------:R-:W-:Y:S01]  /*0370*/  SHF.R.U32.HI R12, RZ, 0x17, R3 ;  /* 0x00000017ff0c7819 */ /* 0x000fe20000011603 */
[----:B------:R-:W-:Y:S01]  /*0380*/  BSSY.RECONVERGENT B1, `(.L_x_34) ;  /* 0x0000062000017945 */ /* 0x000fe20003800200 */
[----:B------:R-:W-:Y:S02]  /*0390*/  SHF.R.U32.HI R11, RZ, 0x17, R0 ;  /* 0x00000017ff0b7819 */ /* 0x000fe40000011600 */
[----:B------:R-:W-:Y:S02]  /*03a0*/  LOP3.LUT R12, R12, 0xff, RZ, 0xc0, !PT ;  /* 0x000000ff0c0c7812 */ /* 0x000fe400078ec0ff */
[----:B------:R-:W-:-:S03]  /*03b0*/  LOP3.LUT R13, R11, 0xff, RZ, 0xc0, !PT ;  /* 0x000000ff0b0d7812 */ /* 0x000fc600078ec0ff */
[----:B------:R-:W-:Y:S02]  /*03c0*/  VIADD R15, R12, 0xffffffff ;  /* 0xffffffff0c0f7836 */ /* 0x000fe40000000000 */
[----:B------:R-:W-:-:S03]  /*03d0*/  VIADD R14, R13, 0xffffffff ;  /* 0xffffffff0d0e7836 */ /* 0x000fc60000000000 */
[----:B------:R-:W-:-:S04]  /*03e0*/  ISETP.GT.U32.AND P0, PT, R15, 0xfd, PT ;  /* 0x000000fd0f00780c */ /* 0x000fc80003f04070 */
[----:B------:R-:W-:-:S13]  /*03f0*/  ISETP.GT.U32.OR P0, PT, R14, 0xfd, P0 ;  /* 0x000000fd0e00780c */ /* 0x000fda0000704470 */
[----:B------:R-:W-:Y:S01]  /*0400*/  @!P0 IMAD.MOV.U32 R11, RZ, RZ, RZ ;  /* 0x000000ffff0b8224 */ /* 0x000fe200078e00ff */
[----:B------:R-:W-:Y:S06]  /*0410*/  @!P0 BRA `(.L_x_35) ;  /* 0x00000000005c8947 */ /* 0x000fec0003800000 */
[----:B------:R-:W-:Y:S02]  /*0420*/  FSETP.GTU.FTZ.AND P0, PT, |R0|, +INF , PT ;  /* 0x7f8000000000780b */ /* 0x000fe40003f1c200 */
[----:B------:R-:W-:-:S04]  /*0430*/  FSETP.GTU.FTZ.AND P1, PT, |R3|, +INF , PT ;  /* 0x7f8000000300780b */ /* 0x000fc80003f3c200 */
[----:B------:R-:W-:-:S13]  /*0440*/  PLOP3.LUT P0, PT, P0, P1, PT, 0xf8, 0x8f ;  /* 0x00000000008f781c */ /* 0x000fda0000703f70 */
[----:B------:R-:W-:Y:S05]  /*0450*/  @P0 BRA `(.L_x_36) ;  /* 0x00000004004c0947 */ /* 0x000fea0003800000 */
[----:B------:R-:W-:-:S13]  /*0460*/  LOP3.LUT P0, RZ, R3, 0x7fffffff, R0, 0xc8, !PT ;  /* 0x7fffffff03ff7812 */ /* 0x000fda000780c800 */
[----:B------:R-:W-:Y:S05]  /*0470*/  @!P0 BRA `(.L_x_37) ;  /* 0x00000004003c8947 */ /* 0x000fea0003800000 */
[C---:B------:R-:W-:Y:S02]  /*0480*/  FSETP.NEU.FTZ.AND P2, PT, |R0|.reuse, +INF , PT ;  /* 0x7f8000000000780b */ /* 0x040fe40003f5d200 */
[----:B------:R-:W-:Y:S02]  /*0490*/  FSETP.NEU.FTZ.AND P1, PT, |R3|, +INF , PT ;  /* 0x7f8000000300780b */ /* 0x000fe40003f3d200 */
[----:B------:R-:W-:-:S11]  /*04a0*/  FSETP.NEU.FTZ.AND P0, PT, |R0|, +INF , PT ;  /* 0x7f8000000000780b */ /* 0x000fd60003f1d200 */
[----:B------:R-:W-:Y:S05]  /*04b0*/  @!P1 BRA !P2, `(.L_x_37) ;  /* 0x00000004002c9947 */ /* 0x000fea0005000000 */
[----:B------:R-:W-:-:S04]  /*04c0*/  LOP3.LUT P2, RZ, R0, 0x7fffffff, RZ, 0xc0, !PT ;  /* 0x7fffffff00ff7812 */ /* 0x000fc8000784c0ff */
[----:B------:R-:W-:-:S13]  /*04d0*/  PLOP3.LUT P1, PT, P1, P2, PT, 0x2f, 0xf2 ;  /* 0x0000000000f2781c */ /* 0x000fda0000f24577 */
[----:B------:R-:W-:Y:S05]  /*04e0*/  @P1 BRA `(.L_x_38) ;  /* 0x0000000400181947 */ /* 0x000fea0003800000 */
[----:B------:R-:W-:-:S04]  /*04f0*/  LOP3.LUT P1, RZ, R3, 0x7fffffff, RZ, 0xc0, !PT ;  /* 0x7fffffff03ff7812 */ /* 0x000fc8000782c0ff */
[----:B------:R-:W-:-:S13]  /*0500*/  PLOP3.LUT P0, PT, P0, P1, PT, 0x2f, 0xf2 ;  /* 0x0000000000f2781c */ /* 0x000fda0000702577 */
[----:B------:R-:W-:Y:S05]  /*0510*/  @P0 BRA `(.L_x_39) ;  /* 0x0000000400000947 */ /* 0x000fea0003800000 */
[----:B------:R-:W-:Y:S02]  /*0520*/  ISETP.GE.AND P0, PT, R14, RZ, PT ;  /* 0x000000ff0e00720c */ /* 0x000fe40003f06270 */
[----:B------:R-:W-:-:S11]  /*0530*/  ISETP.GE.AND P1, PT, R15, RZ, PT ;  /* 0x000000ff0f00720c */ /* 0x000fd60003f26270 */
[----:B------:R-:W-:Y:S02]  /*0540*/  @P0 IMAD.MOV.U32 R11, RZ, RZ, RZ ;  /* 0x000000ffff0b0224 */ /* 0x000fe400078e00ff */
[----:B------:R-:W-:Y:S01]  /*0550*/  @!P0 FFMA R0, R0, 1.84467440737095516160e+19, RZ ;  /* 0x5f80000000008823 */ /* 0x000fe200000000ff */
[----:B------:R-:W-:Y:S02]  /*0560*/  @!P0 IMAD.MOV.U32 R11, RZ, RZ, -0x40 ;  /* 0xffffffc0ff0b8424 */ /* 0x000fe400078e00ff */
[----:B------:R-:W-:Y:S02]  /*0570*/  @!P1 FFMA R3, R3, 1.84467440737095516160e+19, RZ ;  /* 0x5f80000003039823 */ /* 0x000fe400000000ff */
[----:B------:R-:W-:-:S07]  /*0580*/  @!P1 VIADD R11, R11, 0x40 ;  /* 0x000000400b0b9836 */ /* 0x000fce0000000000 */
.L_x_35:
[----:B------:R-:W-:Y:S01]  /*0590*/  LEA R14, R12, 0xc0800000, 0x17 ;  /* 0xc08000000c0e7811 */ /* 0x000fe200078eb8ff */
[----:B------:R-:W-:Y:S01]  /*05a0*/  VIADD R13, R13, 0xffffff81 ;  /* 0xffffff810d0d7836 */ /* 0x000fe20000000000 */
[----:B------:R-:W-:Y:S03]  /*05b0*/  BSSY.RECONVERGENT B2, `(.L_x_40) ;  /* 0x0000035000027945 */ /* 0x000fe60003800200 */
[----:B------:R-:W-:Y:S02]  /*05c0*/  IMAD.IADD R14, R3, 0x1, -R14 ;  /* 0x00000001030e7824 */ /* 0x000fe400078e0a0e */
[C---:B------:R-:W-:Y:S02]  /*05d0*/  IMAD R0, R13.reuse, -0x800000, R0 ;  /* 0xff8000000d007824 */ /* 0x040fe400078e0200 */
[----:B------:R0:W1:Y:S01]  /*05e0*/  MUFU.RCP R3, R14 ;  /* 0x0000000e00037308 */ /* 0x0000620000001000 */
[----:B------:R-:W-:Y:S01]  /*05f0*/  FADD.FTZ R15, -R14, -RZ ;  /* 0x800000ff0e0f7221 */ /* 0x000fe20000010100 */
[----:B0-----:R-:W-:-:S05]  /*0600*/  IADD3 R14, PT, PT, R13, 0x7f, -R12 ;  /* 0x0000007f0d0e7810 */ /* 0x001fca0007ffe80c */
[----:B------:R-:W-:Y:S02]  /*0610*/  IMAD.IADD R11, R14, 0x1, R11 ;  /* 0x000000010e0b7824 */ /* 0x000fe400078e020b */
[----:B-1----:R-:W-:-:S04]  /*0620*/  FFMA R16, R3, R15, 1 ;  /* 0x3f80000003107423 */ /* 0x002fc8000000000f */
[----:B------:R-:W-:-:S04]  /*0630*/  FFMA R3, R3, R16, R3 ;  /* 0x0000001003037223 */ /* 0x000fc80000000003 */
[----:B------:R-:W-:-:S04]  /*0640*/  FFMA R16, R0, R3, RZ ;  /* 0x0000000300107223 */ /* 0x000fc800000000ff */
[----:B------:R-:W-:-:S04]  /*0650*/  FFMA R17, R15, R16, R0 ;  /* 0x000000100f117223 */ /* 0x000fc80000000000 */
[----:B------:R-:W-:-:S04]  /*0660*/  FFMA R16, R3, R17, R16 ;  /* 0x0000001103107223 */ /* 0x000fc80000000010 */
[----:B------:R-:W-:-:S04]  /*0670*/  FFMA R15, R15, R16, R0 ;  /* 0x000000100f0f7223 */ /* 0x000fc80000000000 */
[----:B------:R-:W-:-:S05]  /*0680*/  FFMA R0, R3, R15, R16 ;  /* 0x0000000f03007223 */ /* 0x000fca0000000010 */
[----:B------:R-:W-:-:S04]  /*0690*/  SHF.R.U32.HI R12, RZ, 0x17, R0 ;  /* 0x00000017ff0c7819 */ /* 0x000fc80000011600 */
[----:B------:R-:W-:-:S05]  /*06a0*/  LOP3.LUT R12, R12, 0xff, RZ, 0xc0, !PT ;  /* 0x000000ff0c0c7812 */ /* 0x000fca00078ec0ff */
[----:B------:R-:W-:-:S04]  /*06b0*/  IMAD.IADD R17, R12, 0x1, R11 ;  /* 0x000000010c117824 */ /* 0x000fc800078e020b */
[----:B------:R-:W-:-:S05]  /*06c0*/  VIADD R12, R17, 0xffffffff ;  /* 0xffffffff110c7836 */ /* 0x000fca0000000000 */
[----:B------:R-:W-:-:S13]  /*06d0*/  ISETP.GE.U32.AND P0, PT, R12, 0xfe, PT ;  /* 0x000000fe0c00780c */ /* 0x000fda0003f06070 */
[----:B------:R-:W-:Y:S05]  /*06e0*/  @!P0 BRA `(.L_x_41) ;  /* 0x0000000000808947 */ /* 0x000fea0003800000 */
[----:B------:R-:W-:-:S13]  /*06f0*/  ISETP.GT.AND P0, PT, R17, 0xfe, PT ;  /* 0x000000fe1100780c */ /* 0x000fda0003f04270 */
[----:B------:R-:W-:Y:S05]  /*0700*/  @P0 BRA `(.L_x_42) ;  /* 0x00000000006c0947 */ /* 0x000fea0003800000 */
[----:B------:R-:W-:-:S13]  /*0710*/  ISETP.GE.AND P0, PT, R17, 0x1, PT ;  /* 0x000000011100780c */ /* 0x000fda0003f06270 */
[----:B------:R-:W-:Y:S05]  /*0720*/  @P0 BRA `(.L_x_43) ;  /* 0x0000000000740947 */ /* 0x000fea0003800000 */
[----:B------:R-:W-:Y:S02]  /*0730*/  ISETP.GE.AND P0, PT, R17, -0x18, PT ;  /* 0xffffffe81100780c */ /* 0x000fe40003f06270 */
[----:B------:R-:W-:-:S11]  /*0740*/  LOP3.LUT R0, R0, 0x80000000, RZ, 0xc0, !PT ;  /* 0x8000000000007812 */ /* 0x000fd600078ec0ff */
[----:B------:R-:W-:Y:S05]  /*0750*/  @!P0 BRA `(.L_x_43) ;  /* 0x0000000000688947 */ /* 0x000fea0003800000 */
[-CC-:B------:R-:W-:Y:S01]  /*0760*/  FFMA.RZ R11, R3, R15.reuse, R16.reuse ;  /* 0x0000000f030b7223 */ /* 0x180fe2000000c010 */
[----:B------:R-:W-:Y:S02]  /*0770*/  VIADD R14, R17, 0x20 ;  /* 0x00000020110e7836 */ /* 0x000fe40000000000 */
[-CC-:B------:R-:W-:Y:S01]  /*0780*/  FFMA.RM R12, R3, R15.reuse, R16.reuse ;  /* 0x0000000f030c7223 */ /* 0x180fe20000004010 */
[----:B------:R-:W-:Y:S02]  /*0790*/  ISETP.NE.AND P2, PT, R17, RZ, PT ;  /* 0x000000ff1100720c */ /* 0x000fe40003f45270 */
[----:B------:R-:W-:Y:S01]  /*07a0*/  LOP3.LUT R13, R11, 0x7fffff, RZ, 0xc0, !PT ;  /* 0x007fffff0b0d7812 */ /* 0x000fe200078ec0ff */
[----:B------:R-:W-:Y:S01]  /*07b0*/  FFMA.RP R11, R3, R15, R16 ;  /* 0x0000000f030b7223 */ /* 0x000fe20000008010 */
[----:B------:R-:W-:Y:S01]  /*07c0*/  IMAD.MOV R3, RZ, RZ, -R17 ;  /* 0x000000ffff037224 */ /* 0x000fe200078e0a11 */
[----:B------:R-:W-:Y:S02]  /*07d0*/  ISETP.NE.AND P1, PT, R17, RZ, PT ;  /* 0x000000ff1100720c */ /* 0x000fe40003f25270 */
[----:B------:R-:W-:-:S02]  /*07e0*/  LOP3.LUT R13, R13, 0x800000, RZ, 0xfc, !PT ;  /* 0x008000000d0d7812 */ /* 0x000fc400078efcff */
[----:B------:R-:W-:Y:S02]  /*07f0*/  FSETP.NEU.FTZ.AND P0, PT, R11, R12, PT ;  /* 0x0000000c0b00720b */ /* 0x000fe40003f1d000 */
[----:B------:R-:W-:Y:S02]  /*0800*/  SHF.L.U32 R14, R13, R14, RZ ;  /* 0x0000000e0d0e7219 */ /* 0x000fe400000006ff */
[----:B------:R-:W-:Y:S02]  /*0810*/  SEL R12, R3, RZ, P2 ;  /* 0x000000ff030c7207 */ /* 0x000fe40001000000 */
[----:B------:R-:W-:Y:S02]  /*0820*/  ISETP.NE.AND P1, PT, R14, RZ, P1 ;  /* 0x000000ff0e00720c */ /* 0x000fe40000f25270 */
[----:B------:R-:W-:Y:S02]  /*0830*/  SHF.R.U32.HI R12, RZ, R12, R13 ;  /* 0x0000000cff0c7219 */ /* 0x000fe4000001160d */
[----:B------:R-:W-:-:S02]  /*0840*/  PLOP3.LUT P0, PT, P0, P1, PT, 0xf8, 0x8f ;  /* 0x00000000008f781c */ /* 0x000fc40000703f70 */
[----:B------:R-:W-:Y:S02]  /*0850*/  SHF.R.U32.HI R14, RZ, 0x1, R12 ;  /* 0x00000001ff0e7819 */ /* 0x000fe4000001160c */
[----:B------:R-:W-:-:S04]  /*0860*/  SEL R3, RZ, 0x1, !P0 ;  /* 0x00000001ff037807 */ /* 0x000fc80004000000 */
[----:B------:R-:W-:-:S04]  /*0870*/  LOP3.LUT R3, R3, 0x1, R14, 0xf8, !PT ;  /* 0x0000000103037812 */ /* 0x000fc800078ef80e */
[----:B------:R-:W-:-:S05]  /*0880*/  LOP3.LUT R3, R3, R12, RZ, 0xc0, !PT ;  /* 0x0000000c03037212 */ /* 0x000fca00078ec0ff */
[----:B------:R-:W-:-:S05]  /*0890*/  IMAD.IADD R3, R14, 0x1, R3 ;  /* 0x000000010e037824 */ /* 0x000fca00078e0203 */
[----:B------:R-:W-:Y:S01]  /*08a0*/  LOP3.LUT R0, R3, R0, RZ, 0xfc, !PT ;  /* 0x0000000003007212 */ /* 0x000fe200078efcff */
[----:B------:R-:W-:Y:S06]  /*08b0*/  BRA `(.L_x_43) ;  /* 0x0000000000107947 */ /* 0x000fec0003800000 */
.L_x_42:
[----:B------:R-:W-:-:S04]  /*08c0*/  LOP3.LUT R0, R0, 0x80000000, RZ, 0xc0, !PT ;  /* 0x8000000000007812 */ /* 0x000fc800078ec0ff */
[----:B------:R-:W-:Y:S01]  /*08d0*/  LOP3.LUT R0, R0, 0x7f800000, RZ, 0xfc, !PT ;  /* 0x7f80000000007812 */ /* 0x000fe200078efcff */
[----:B------:R-:W-:Y:S06]  /*08e0*/  BRA `(.L_x_43) ;  /* 0x0000000000047947 */ /* 0x000fec0003800000 */
.L_x_41:
[----:B------:R-:W-:-:S07]  /*08f0*/  IMAD R0, R11, 0x800000, R0 ;  /* 0x008000000b007824 */ /* 0x000fce00078e0200 */
.L_x_43:
[----:B------:R-:W-:Y:S05]  /*0900*/  BSYNC.RECONVERGENT B2 ;  /* 0x0000000000027941 */ /* 0x000fea0003800200 */
.L_x_40:
[----:B------:R-:W-:Y:S05]  /*0910*/  BRA `(.L_x_44) ;  /* 0x0000000000207947 */ /* 0x000fea0003800000 */
.L_x_39:
[----:B------:R-:W-:-:S04]  /*0920*/  LOP3.LUT R0, R3, 0x80000000, R0, 0x48, !PT ;  /* 0x8000000003007812 */ /* 0x000fc800078e4800 */
[----:B------:R-:W-:Y:S01]  /*0930*/  LOP3.LUT R0, R0, 0x7f800000, RZ, 0xfc, !PT ;  /* 0x7f80000000007812 */ /* 0x000fe200078efcff */
[----:B------:R-:W-:Y:S06]  /*0940*/  BRA `(.L_x_44) ;  /* 0x0000000000147947 */ /* 0x000fec0003800000 */
.L_x_38:
[----:B------:R-:W-:Y:S01]  /*0950*/  LOP3.LUT R0, R3, 0x80000000, R0, 0x48, !PT ;  /* 0x8000000003007812 */ /* 0x000fe200078e4800 */
[----:B------:R-:W-:Y:S06]  /*0960*/  BRA `(.L_x_44) ;  /* 0x00000000000c7947 */ /* 0x000fec0003800000 */
.L_x_37:
[----:B------:R-:W0:Y:S01]  /*0970*/  MUFU.RSQ R0, -QNAN ;  /* 0xffc0000000007908 */ /* 0x000e220000001400 */
[----:B------:R-:W-:Y:S05]  /*0980*/  BRA `(.L_x_44) ;  /* 0x0000000000047947 */ /* 0x000fea0003800000 */
.L_x_36:
[----:B------:R-:W-:-:S07]  /*0990*/  FADD.FTZ R0, R0, R3 ;  /* 0x0000000300007221 */ /* 0x000fce0000010000 */
.L_x_44:
[----:B------:R-:W-:Y:S05]  /*09a0*/  BSYNC.RECONVERGENT B1 ;  /* 0x0000000000017941 */ /* 0x000fea0003800200 */
.L_x_34:
[----:B------:R-:W-:-:S04]  /*09b0*/  IMAD.MOV.U32 R11, RZ, RZ, 0x0 ;  /* 0x00000000ff0b7424 */ /* 0x000fc800078e00ff */
[----:B0-----:R-:W-:Y:S05]  /*09c0*/  RET.REL.NODEC R10 `(_Z7div_bwdPfS_S_S_S_i) ;  /* 0xfffffff40a8c7950 */ /* 0x001fea0003c3ffff */
.L_x_45:
        /* <DEDUP_REMOVED lines=11> */
.L_x_67:


//--------------------- .text._Z7div_fwdPfS_S_i   --------------------------
	.section	.text._Z7div_fwdPfS_S_i,"ax",@progbits
	.align	128
        .global         _Z7div_fwdPfS_S_i
        .type           _Z7div_fwdPfS_S_i,@function
        .size           _Z7div_fwdPfS_S_i,(.L_x_68 - _Z7div_fwdPfS_S_i)
        .other          _Z7div_fwdPfS_S_i,@"STO_CUDA_ENTRY STV_DEFAULT"
_Z7div_fwdPfS_S_i:
.text._Z7div_fwdPfS_S_i:
        /* <DEDUP_REMOVED lines=12> */
[----:B-1----:R-:W3:Y:S01]  /*00c0*/  LDG.E R3, desc[UR4][R6.64] ;  /* 0x0000000406037981 */ /* 0x002ee2000c1e1900 */
[----:B--2---:R-:W-:-:S05]  /*00d0*/  IMAD.WIDE R4, R2, 0x4, R4 ;  /* 0x0000000402047825 */ /* 0x004fca00078e0204 */
[----:B------:R-:W2:Y:S01]  /*00e0*/  LDG.E R0, desc[UR4][R4.64] ;  /* 0x0000000404007981 */ /* 0x000ea2000c1e1900 */
[----:B------:R-:W-:Y:S01]  /*00f0*/  BSSY.RECONVERGENT B0, `(.L_x_46) ;  /* 0x000000c000007945 */ /* 0x000fe20003800200 */
[----:B---3--:R-:W0:Y:S08]  /*0100*/  MUFU.RCP R8, R3 ;  /* 0x0000000300087308 */ /* 0x008e300000001000 */
        /* <DEDUP_REMOVED lines=8> */
[----:B------:R-:W-:Y:S05]  /*0190*/  CALL.REL.NOINC `($__internal_2_$__cuda_sm3x_div_rn_noftz_f32_slowpath) ;  /* 0x0000000000187944 */ /* 0x000fea0003c00000 */
[----:B------:R-:W-:-:S07]  /*01a0*/  IMAD.MOV.U32 R9, RZ, RZ, R0 ;  /* 0x000000ffff097224 */ /* 0x000fce00078e0000 */
.L_x_47:
[----:B------:R-:W-:Y:S05]  /*01b0*/  BSYNC.RECONVERGENT B0 ;  /* 0x0000000000007941 */ /* 0x000fea0003800200 */
.L_x_46:
[----:B------:R-:W0:Y:S02]  /*01c0*/  LDC.64 R4, c[0x0][0x390] ;  /* 0x0000e400ff047b82 */ /* 0x000e240000000a00 */
[----:B0-----:R-:W-:-:S05]  /*01d0*/  IMAD.WIDE R2, R2, 0x4, R4 ;  /* 0x0000000402027825 */ /* 0x001fca00078e0204 */
[----:B------:R-:W-:Y:S01]  /*01e0*/  STG.E desc[UR4][R2.64], R9 ;  /* 0x0000000902007986 */ /* 0x000fe2000c101904 */
[----:B------:R-:W-:Y:S05]  /*01f0*/  EXIT ;  /* 0x000000000000794d */ /* 0x000fea0003800000 */
        .weak           $__internal_2_$__cuda_sm3x_div_rn_noftz_f32_slowpath
        .type           $__internal_2_$__cuda_sm3x_div_rn_noftz_f32_slowpath,@function
        .size           $__internal_2_$__cuda_sm3x_div_rn_noftz_f32_slowpath,(.L_x_68 - $__internal_2_$__cuda_sm3x_div_rn_noftz_f32_slowpath)
$__internal_2_$__cuda_sm3x_div_rn_noftz_f32_slowpath:
[--C-:B------:R-:W-:Y:S01]  /*0200*/  SHF.R.U32.HI R6, RZ, 0x17, R3.reuse ;  /* 0x00000017ff067819 */ /* 0x100fe20000011603 */
[----:B------:R-:W-:Y:S01]  /*0210*/  BSSY.RECONVERGENT B1, `(.L_x_48) ;  /* 0x0000064000017945 */ /* 0x000fe20003800200 */
[--C-:B------:R-:W-:Y:S01]  /*0220*/  SHF.R.U32.HI R5, RZ, 0x17, R0.reuse ;  /* 0x00000017ff057819 */ /* 0x100fe20000011600 */
[----:B------:R-:W-:Y:S01]  /*0230*/  IMAD.MOV.U32 R7, RZ, RZ, R0 ;  /* 0x000000ffff077224 */ /* 0x000fe200078e0000 */
[----:B------:R-:W-:Y:S01]  /*0240*/  LOP3.LUT R6, R6, 0xff, RZ, 0xc0, !PT ;  /* 0x000000ff06067812 */ /* 0x000fe200078ec0ff */
[----:B------:R-:W-:Y:S01]  /*0250*/  IMAD.MOV.U32 R8, RZ, RZ, R3 ;  /* 0x000000ffff087224 */ /* 0x000fe200078e0003 */
        /* <DEDUP_REMOVED lines=30> */
.L_x_49:
[----:B------:R-:W-:Y:S01]  /*0440*/  LEA R3, R6, 0xc0800000, 0x17 ;  /* 0xc080000006037811 */ /* 0x000fe200078eb8ff */
[----:B------:R-:W-:Y:S01]  /*0450*/  VIADD R5, R5, 0xffffff81 ;  /* 0xffffff8105057836 */ /* 0x000fe20000000000 */
[----:B------:R-:W-:Y:S03]  /*0460*/  BSSY.RECONVERGENT B2, `(.L_x_54) ;  /* 0x0000035000027945 */ /* 0x000fe60003800200 */
[----:B------:R-:W-:Y:S01]  /*0470*/  IMAD.IADD R3, R8, 0x1, -R3 ;  /* 0x0000000108037824 */ /* 0x000fe200078e0a03 */
[C---:B------:R-:W-:Y:S01]  /*0480*/  IADD3 R6, PT, PT, R5.reuse, 0x7f, -R6 ;  /* 0x0000007f05067810 */ /* 0x040fe20007ffe806 */
[----:B------:R-:W-:Y:S02]  /*0490*/  IMAD R0, R5, -0x800000, R7 ;  /* 0xff80000005007824 */ /* 0x000fe400078e0207 */
[----:B------:R-:W0:Y:S01]  /*04a0*/  MUFU.RCP R8, R3 ;  /* 0x0000000300087308 */ /* 0x000e220000001000 */
[----:B------:R-:W-:Y:S01]  /*04b0*/  FADD.FTZ R11, -R3, -RZ ;  /* 0x800000ff030b7221 */ /* 0x000fe20000010100 */
[----:B------:R-:W-:-:S03]  /*04c0*/  IMAD.IADD R6, R6, 0x1, R9 ;  /* 0x0000000106067824 */ /* 0x000fc600078e0209 */
[----:B0-----:R-:W-:-:S04]  /*04d0*/  FFMA R13, R8, R11, 1 ;  /* 0x3f800000080d7423 */ /* 0x001fc8000000000b */
        /* <DEDUP_REMOVED lines=19> */
[CCC-:B------:R-:W-:Y:S01]  /*0610*/  FFMA.RZ R3, R10.reuse, R8.reuse, R7.reuse ;  /* 0x000000080a037223 */ /* 0x1c0fe2000000c007 */
[CCC-:B------:R-:W-:Y:S01]  /*0620*/  FFMA.RM R6, R10.reuse, R8.reuse, R7.reuse ;  /* 0x000000080a067223 */ /* 0x1c0fe20000004007 */
[C---:B------:R-:W-:Y:S02]  /*0630*/  ISETP.NE.AND P2, PT, R9.reuse, RZ, PT ;  /* 0x000000ff0900720c */ /* 0x040fe40003f45270 */
[----:B------:R-:W-:Y:S02]  /*0640*/  ISETP.NE.AND P1, PT, R9, RZ, PT ;  /* 0x000000ff0900720c */ /* 0x000fe40003f25270 */
[----:B------:R-:W-:Y:S01]  /*0650*/  LOP3.LUT R5, R3, 0x7fffff, RZ, 0xc0, !PT ;  /* 0x007fffff03057812 */ /* 0x000fe200078ec0ff */
[----:B------:R-:W-:Y:S01]  /*0660*/  FFMA.RP R3, R10, R8, R7 ;  /* 0x000000080a037223 */ /* 0x000fe20000008007 */
[----:B------:R-:W-:Y:S02]  /*0670*/  VIADD R8, R9, 0x20 ;  /* 0x0000002009087836 */ /* 0x000fe40000000000 */
[----:B------:R-:W-:Y:S01]  /*0680*/  LOP3.LUT R5, R5, 0x800000, RZ, 0xfc, !PT ;  /* 0x0080000005057812 */ /* 0x000fe200078efcff */
[----:B------:R-:W-:Y:S01]  /*0690*/  IMAD.MOV R7, RZ, RZ, -R9 ;  /* 0x000000ffff077224 */ /* 0x000fe200078e0a09 */
[----:B------:R-:W-:-:S02]  /*06a0*/  FSETP.NEU.FTZ.AND P0, PT, R3, R6, PT ;  /* 0x000000060300720b */ /* 0x000fc40003f1d000 */
[----:B------:R-:W-:Y:S02]  /*06b0*/  SHF.L.U32 R8, R5, R8, RZ ;  /* 0x0000000805087219 */ /* 0x000fe400000006ff */
[----:B------:R-:W-:Y:S02]  /*06c0*/  SEL R6, R7, RZ, P2 ;  /* 0x000000ff07067207 */ /* 0x000fe40001000000 */
[----:B------:R-:W-:Y:S02]  /*06d0*/  ISETP.NE.AND P1, PT, R8, RZ, P1 ;  /* 0x000000ff0800720c */ /* 0x000fe40000f25270 */
[----:B------:R-:W-:Y:S02]  /*06e0*/  SHF.R.U32.HI R6, RZ, R6, R5 ;  /* 0x00000006ff067219 */ /* 0x000fe40000011605 */
[----:B------:R-:W-:Y:S02]  /*06f0*/  PLOP3.LUT P0, PT, P0, P1, PT, 0xf8, 0x8f ;  /* 0x00000000008f781c */ /* 0x000fe40000703f70 */
[----:B------:R-:W-:-:S02]  /*0700*/  SHF.R.U32.HI R8, RZ, 0x1, R6 ;  /* 0x00000001ff087819 */ /* 0x000fc40000011606 */
[----:B------:R-:W-:-:S04]  /*0710*/  SEL R3, RZ, 0x1, !P0 ;  /* 0x00000001ff037807 */ /* 0x000fc80004000000 */
[----:B------:R-:W-:-:S04]  /*0720*/  LOP3.LUT R3, R3, 0x1, R8, 0xf8, !PT ;  /* 0x0000000103037812 */ /* 0x000fc800078ef808 */
[----:B------:R-:W-:-:S05]  /*0730*/  LOP3.LUT R3, R3, R6, RZ, 0xc0, !PT ;  /* 0x0000000603037212 */ /* 0x000fca00078ec0ff */
[----:B------:R-:W-:-:S05]  /*0740*/  IMAD.IADD R3, R8, 0x1, R3 ;  /* 0x0000000108037824 */ /* 0x000fca00078e0203 */
[----:B------:R-:W-:Y:S01]  /*0750*/  LOP3.LUT R0, R3, R0, RZ, 0xfc, !PT ;  /* 0x0000000003007212 */ /* 0x000fe200078efcff */
[----:B------:R-:W-:Y:S06]  /*0760*/  BRA `(.L_x_57) ;  /* 0x0000000000107947 */ /* 0x000fec0003800000 */
.L_x_56:
[----:B------:R-:W-:-:S04]  /*0770*/  LOP3.LUT R0, R0, 0x80000000, RZ, 0xc0, !PT ;  /* 0x8000000000007812 */ /* 0x000fc800078ec0ff */
[----:B------:R-:W-:Y:S01]  /*0780*/  LOP3.LUT R0, R0, 0x7f800000, RZ, 0xfc, !PT ;  /* 0x7f80000000007812 */ /* 0x000fe200078efcff */
[----:B------:R-:W-:Y:S06]  /*0790*/  BRA `(.L_x_57) ;  /* 0x0000000000047947 */ /* 0x000fec0003800000 */
.L_x_55:
[----:B------:R-:W-:-:S07]  /*07a0*/  IMAD R0, R6, 0x800000, R0 ;  /* 0x0080000006007824 */ /* 0x000fce00078e0200 */
.L_x_57:
[----:B------:R-:W-:Y:S05]  /*07b0*/  BSYNC.RECONVERGENT B2 ;  /* 0x0000000000027941 */ /* 0x000fea0003800200 */
.L_x_54:
[----:B------:R-:W-:Y:S05]  /*07c0*/  BRA `(.L_x_58) ;  /* 0x0000000000207947 */ /* 0x000fea0003800000 */
.L_x_53:
[----:B------:R-:W-:-:S04]  /*07d0*/  LOP3.LUT R0, R8, 0x80000000, R7, 0x48, !PT ;  /* 0x8000000008007812 */ /* 0x000fc800078e4807 */
[----:B------:R-:W-:Y:S01]  /*07e0*/  LOP3.LUT R0, R0, 0x7f800000, RZ, 0xfc, !PT ;  /* 0x7f80000000007812 */ /* 0x000fe200078efcff */
[----:B------:R-:W-:Y:S06]  /*07f0*/  BRA `(.L_x_58) ;  /* 0x0000000000147947 */ /* 0x000fec0003800000 */
.L_x_52:
[----:B------:R-:W-:Y:S01]  /*0800*/  LOP3.LUT R0, R8, 0x80000000, R7, 0x48, !PT ;  /* 0x8000000008007812 */ /* 0x000fe200078e4807 */
[----:B------:R-:W-:Y:S06]  /*0810*/  BRA `(.L_x_58) ;  /* 0x00000000000c7947 */ /* 0x000fec0003800000 */
.L_x_51:
[----:B------:R-:W0:Y:S01]  /*0820*/  MUFU.RSQ R0, -QNAN ;  /* 0xffc0000000007908 */ /* 0x000e220000001400 */
[----:B------:R-:W-:Y:S05]  /*0830*/  BRA `(.L_x_58) ;  /* 0x0000000000047947 */ /* 0x000fea0003800000 */
.L_x_50:
[----:B------:R-:W-:-:S07]  /*0840*/  FADD.FTZ R0, R0, R3 ;  /* 0x0000000300007221 */ /* 0x000fce0000010000 */
.L_x_58:
[----:B------:R-:W-:Y:S05]  /*0850*/  BSYNC.RECONVERGENT B1 ;  /* 0x0000000000017941 */ /* 0x000fea0003800200 */
.L_x_48:
[----:B------:R-:W-:-:S04]  /*0860*/  IMAD.MOV.U32 R5, RZ, RZ, 0x0 ;  /* 0x00000000ff057424 */ /* 0x000fc800078e00ff */
[----:B0-----:R-:W-:Y:S05]  /*0870*/  RET.REL.NODEC R4 `(_Z7div_fwdPfS_S_i) ;  /* 0xfffffff404e07950 */ /* 0x001fea0003c3ffff */
.L_x_59:
        /* <DEDUP_REMOVED lines=16> */
.L_x_68:


//--------------------- .text._Z7mul_bwdPfS_S_S_S_i --------------------------
	.section	.text._Z7mul_bwdPfS_S_S_S_i,"ax",@progbits
	.align	128
        .global         _Z7mul_bwdPfS_S_S_S_i
        .type           _Z7mul_bwdPfS_S_S_S_i,@function
        .size           _Z7mul_bwdPfS_S_S_S_i,(.L_x_82 - _Z7mul_bwdPfS_S_S_S_i)
        .other          _Z7mul_bwdPfS_S_S_S_i,@"STO_CUDA_ENTRY STV_DEFAULT"
_Z7mul_bwdPfS_S_S_S_i:
.text._Z7mul_bwdPfS_S_S_S_i:
        /* <DEDUP_REMOVED lines=12> */
[----:B0-----:R-:W-:-:S07]  /*00c0*/  IMAD.WIDE R4, R13, 0x4, R4 ;  /* 0x000000040d047825 */ /* 0x001fce00078e0204 */
[----:B------:R-:W0:Y:S01]  /*00d0*/  LDC.64 R8, c[0x0][0x380] ;  /* 0x0000e000ff087b82 */ /* 0x000e220000000a00 */
[----:B-1----:R-:W4:Y:S01]  /*00e0*/  LDG.E R4, desc[UR4][R4.64] ;  /* 0x0000000404047981 */ /* 0x002f22000c1e1900 */
[----:B--2---:R-:W-:-:S05]  /*00f0*/  IMAD.WIDE R6, R13, 0x4, R6 ;  /* 0x000000040d067825 */ /* 0x004fca00078e0206 */
[----:B------:R-:W4:Y:S01]  /*0100*/  LDG.E R11, desc[UR4][R6.64] ;  /* 0x00000004060b7981 */ /* 0x000f22000c1e1900 */
[----:B---3--:R-:W-:-:S04]  /*0110*/  IMAD.WIDE R2, R13, 0x4, R2 ;  /* 0x000000040d027825 */ /* 0x008fc800078e0202 */
[----:B0-----:R-:W-:-:S04]  /*0120*/  IMAD.WIDE R8, R13, 0x4, R8 ;  /* 0x000000040d087825 */ /* 0x001fc800078e0208 */
[----:B----4-:R-:W-:Y:S02]  /*0130*/  FMUL R15, R4, R11 ;  /* 0x0000000b040f7220 */ /* 0x010fe40000400000 */
[----:B------:R-:W0:Y:S03]  /*0140*/  LDC.64 R10, c[0x0][0x3a0] ;  /* 0x0000e800ff0a7b82 */ /* 0x000e260000000a00 */
[----:B------:R-:W-:Y:S04]  /*0150*/  REDG.E.ADD.F32.FTZ.RN.STRONG.GPU desc[UR4][R2.64], R15 ;  /* 0x0000000f020079a6 */ /* 0x000fe8000c12f304 */
[----:B------:R-:W2:Y:S04]  /*0160*/  LDG.E R17, desc[UR4][R6.64] ;  /* 0x0000000406117981 */ /* 0x000ea8000c1e1900 */
[----:B------:R-:W2:Y:S01]  /*0170*/  LDG.E R8, desc[UR4][R8.64] ;  /* 0x0000000408087981 */ /* 0x000ea2000c1e1900 */
[----:B0-----:R-:W-:-:S04]  /*0180*/  IMAD.WIDE R4, R13, 0x4, R10 ;  /* 0x000000040d047825 */ /* 0x001fc800078e020a */
[----:B--2---:R-:W-:-:S05]  /*0190*/  FMUL R17, R8, R17 ;  /* 0x0000001108117220 */ /* 0x004fca0000400000 */
[----:B------:R-:W-:Y:S01]  /*01a0*/  REDG.E.ADD.F32.FTZ.RN.STRONG.GPU desc[UR4][R4.64], R17 ;  /* 0x00000011040079a6 */ /* 0x000fe2000c12f304 */
[----:B------:R-:W-:Y:S05]  /*01b0*/  EXIT ;  /* 0x000000000000794d */ /* 0x000fea0003800000 */
.L_x_60:
        /* <DEDUP_REMOVED lines=12> */
.L_x_82:


//--------------------- .text._Z7mul_fwdPfS_S_i   --------------------------
	.section	.text._Z7mul_fwdPfS_S_i,"ax",@progbits
	.align	128
        .global         _Z7mul_fwdPfS_S_i
        .type           _Z7mul_fwdPfS_S_i,@function
        .size           _Z7mul_fwdPfS_S_i,(.L_x_83 - _Z7mul_fwdPfS_S_i)
        .other          _Z7mul_fwdPfS_S_i,@"STO_CUDA_ENTRY STV_DEFAULT"
_Z7mul_fwdPfS_S_i:
.text._Z7mul_fwdPfS_S_i:
        /* <DEDUP_REMOVED lines=15> */
[----:B------:R-:W4:Y:S01]  /*00f0*/  LDG.E R5, desc[UR4][R4.64] ;  /* 0x0000000404057981 */ /* 0x000f22000c1e1900 */
[----:B---3--:R-:W-:-:S04]  /*0100*/  IMAD.WIDE R6, R9, 0x4, R6 ;  /* 0x0000000409067825 */ /* 0x008fc800078e0206 */
[----:B----4-:R-:W-:-:S05]  /*0110*/  FMUL R9, R2, R5 ;  /* 0x0000000502097220 */ /* 0x010fca0000400000 */
[----:B------:R-:W-:Y:S01]  /*0120*/  STG.E desc[UR4][R6.64], R9 ;  /* 0x0000000906007986 */ /* 0x000fe2000c101904 */
[----:B------:R-:W-:Y:S05]  /*0130*/  EXIT ;  /* 0x000000000000794d */ /* 0x000fea0003800000 */
.L_x_61:
        /* <DEDUP_REMOVED lines=12> */
.L_x_83:


//--------------------- .text._Z7sub_bwdPfS_S_i   --------------------------
	.section	.text._Z7sub_bwdPfS_S_i,"ax",@progbits
	.align	128
        .global         _Z7sub_bwdPfS_S_i
        .type           _Z7sub_bwdPfS_S_i,@function
        .size           _Z7sub_bwdPfS_S_i,(.L_x_84 - _Z7sub_bwdPfS_S_i)
        .other          _Z7sub_bwdPfS_S_i,@"STO_CUDA_ENTRY STV_DEFAULT"
_Z7sub_bwdPfS_S_i:
.text._Z7sub_bwdPfS_S_i:
        /* <DEDUP_REMOVED lines=15> */
[----:B----4-:R-:W-:Y:S04]  /*00f0*/  REDG.E.ADD.F32.FTZ.RN.STRONG.GPU desc[UR4][R2.64], R11 ;  /* 0x0000000b020079a6 */ /* 0x010fe8000c12f304 */
[----:B------:R-:W2:Y:S01]  /*0100*/  LDG.E R0, desc[UR4][R4.64] ;  /* 0x0000000404007981 */ /* 0x000ea2000c1e1900 */
[----:B---3--:R-:W-:-:S04]  /*0110*/  IMAD.WIDE R6, R9, 0x4, R6 ;  /* 0x0000000409067825 */ /* 0x008fc800078e0206 */
[----:B--2---:R-:W-:-:S05]  /*0120*/  FADD R9, -R0, -RZ ;  /* 0x800000ff00097221 */ /* 0x004fca0000000100 */
[----:B------:R-:W-:Y:S01]  /*0130*/  REDG.E.ADD.F32.FTZ.RN.STRONG.GPU desc[UR4][R6.64], R9 ;  /* 0x00000009060079a6 */ /* 0x000fe2000c12f304 */
[----:B------:R-:W-:Y:S05]  /*0140*/  EXIT ;  /* 0x000000000000794d */ /* 0x000fea0003800000 */
.L_x_62:
        /* <DEDUP_REMOVED lines=11> */
.L_x_84:


//--------------------- .text._Z7sub_fwdPfS_S_i   --------------------------
	.section	.text._Z7sub_fwdPfS_S_i,"ax",@progbits
	.align	128
        .global         _Z7sub_fwdPfS_S_i
        .type           _Z7sub_fwdPfS_S_i,@function
        .size           _Z7sub_fwdPfS_S_i,(.L_x_85 - _Z7sub_fwdPfS_S_i)
        .other          _Z7sub_fwdPfS_S_i,@"STO_CUDA_ENTRY STV_DEFAULT"
_Z7sub_fwdPfS_S_i:
.text._Z7sub_fwdPfS_S_i:
        /* <DEDUP_REMOVED lines=17> */
[----:B----4-:R-:W-:-:S05]  /*0110*/  FADD R9, R2, -R5 ;  /* 0x8000000502097221 */ /* 0x010fca0000000000 */
[----:B------:R-:W-:Y:S01]  /*0120*/  STG.E desc[UR4][R6.64], R9 ;  /* 0x0000000906007986 */ /* 0x000fe2000c101904 */
[----:B------:R-:W-:Y:S05]  /*0130*/  EXIT ;  /* 0x000000000000794d */ /* 0x000fea0003800000 */
.L_x_63:
        /* <DEDUP_REMOVED lines=12> */
.L_x_85:


//--------------------- .text._Z7add_bwdPfS_S_i   --------------------------
	.section	.text._Z7add_bwdPfS_S_i,"ax",@progbits
	.align	128
        .global         _Z7add_bwdPfS_S_i
        .type           _Z7add_bwdPfS_S_i,@function
        .size           _Z7add_bwdPfS_S_i,(.L_x_86 - _Z7add_bwdPfS_S_i)
        .other          _Z7add_bwdPfS_S_i,@"STO_CUDA_ENTRY STV_DEFAULT"
_Z7add_bwdPfS_S_i:
.text._Z7add_bwdPfS_S_i:
        /* <DEDUP_REMOVED lines=17> */
[----:B---3--:R-:W-:-:S05]  /*0110*/  IMAD.WIDE R6, R9, 0x4, R6 ;  /* 0x0000000409067825 */ /* 0x008fca00078e0206 */
[----:B--2---:R-:W-:Y:S01]  /*0120*/  REDG.E.ADD.F32.FTZ.RN.STRONG.GPU desc[UR4][R6.64], R13 ;  /* 0x0000000d060079a6 */ /* 0x004fe2000c12f304 */
[----:B------:R-:W-:Y:S05]  /*0130*/  EXIT ;  /* 0x000000000000794d */ /* 0x000fea0003800000 */
.L_x_64:
        /* <DEDUP_REMOVED lines=12> */
.L_x_86:


//--------------------- .text._Z7add_fwdPfS_S_i   --------------------------
	.section	.text._Z7add_fwdPfS_S_i,"ax",@progbits
	.align	128
        .global         _Z7add_fwdPfS_S_i
        .type           _Z7add_fwdPfS_S_i,@function
        .size           _Z7add_fwdPfS_S_i,(.L_x_87 - _Z7add_fwdPfS_S_i)
        .other          _Z7add_fwdPfS_S_i,@"STO_CUDA_ENTRY STV_DEFAULT"
_Z7add_fwdPfS_S_i:
.text._Z7add_fwdPfS_S_i:
        /* <DEDUP_REMOVED lines=17> */
[----:B----4-:R-:W-:-:S05]  /*0110*/  FADD R9, R2, R5 ;  /* 0x0000000502097221 */ /* 0x010fca0000000000 */
[----:B------:R-:W-:Y:S01]  /*0120*/  STG.E desc[UR4][R6.64], R9 ;  /* 0x0000000906007986 */ /* 0x000fe2000c101904 */
[----:B------:R-:W-:Y:S05]  /*0130*/  EXIT ;  /* 0x000000000000794d */ /* 0x000fea0003800000 */
.L_x_65:
        /* <DEDUP_REMOVED lines=12> */
.L_x_87:


//--------------------- .nv.shared.reserved.0     --------------------------
	.section	.nv.shared.reserved.0,"aw",@nobits
	.weak		__nv_reservedSMEM_offset_0_alias
	.size		__nv_reservedSMEM_offset_0_alias, 0, 64
	.other		__nv_reservedSMEM_offset_0_alias,@"STO_CUDA_RESERVED_SHARED STV_DEFAULT"
__nv_reservedSMEM_offset_0_alias:
	.zero		0
	.zero		64


//--------------------- .nv.constant0._Z10matmul_bwdPfS_S_S_S_iii --------------------------
	.section	.nv.constant0._Z10matmul_bwdPfS_S_S_S_iii,"a",@progbits
	.sectionflags	@""
	.align	4
.nv.constant0._Z10matmul_bwdPfS_S_S_S_iii:
	.zero		948


//--------------------- .nv.constant0._Z10matmul_fwdPfS_S_iii --------------------------
	.section	.nv.constant0._Z10matmul_fwdPfS_S_iii,"a",@progbits
	.sectionflags	@""
	.align	4
.nv.constant0._Z10matmul_fwdPfS_S_iii:
	.zero		932


//--------------------- .nv.constant0._Z11step_kernelPfS_fi --------------------------
	.section	.nv.constant0._Z11step_kernelPfS_fi,"a",@progbits
	.sectionflags	@""
	.align	4
.nv.constant0._Z11step_kernelPfS_fi:
	.zero		920


//--------------------- .nv.constant0._Z8tanh_bwdPfS_S_i --------------------------
	.section	.nv.constant0._Z8tanh_bwdPfS_S_i,"a",@progbits
	.sectionflags	@""
	.align	4
.nv.constant0._Z8tanh_bwdPfS_S_i:
	.zero		924


//--------------------- .nv.constant0._Z8tanh_fwdPfS_i --------------------------
	.section	.nv.constant0._Z8tanh_fwdPfS_i,"a",@progbits
	.sectionflags	@""
	.align	4
.nv.constant0._Z8tanh_fwdPfS_i:
	.zero		916


//--------------------- .nv.constant0._Z11sigmoid_bwdPfS_S_i --------------------------
	.section	.nv.constant0._Z11sigmoid_bwdPfS_S_i,"a",@progbits
	.sectionflags	@""
	.align	4
.nv.constant0._Z11sigmoid_bwdPfS_S_i:
	.zero		924


//--------------------- .nv.constant0._Z11sigmoid_fwdPfS_i --------------------------
	.section	.nv.constant0._Z11sigmoid_fwdPfS_i,"a",@progbits
	.sectionflags	@""
	.align	4
.nv.constant0._Z11sigmoid_fwdPfS_i:
	.zero		916


//--------------------- .nv.constant0._Z8relu_bwdPfS_S_i --------------------------
	.section	.nv.constant0._Z8relu_bwdPfS_S_i,"a",@progbits
	.sectionflags	@""
	.align	4
.nv.constant0._Z8relu_bwdPfS_S_i:
	.zero		924


//--------------------- .nv.constant0._Z8relu_fwdPfS_i --------------------------
	.section	.nv.constant0._Z8relu_fwdPfS_i,"a",@progbits
	.sectionflags	@""
	.align	4
.nv.constant0._Z8relu_fwdPfS_i:
	.zero		916


//--------------------- .nv.constant0._Z7pow_bwdPffS_S_i --------------------------
	.section	.nv.constant0._Z7pow_bwdPffS_S_i,"a",@progbits
	.sectionflags	@""
	.align	4
.nv.constant0._Z7pow_bwdPffS_S_i:
	.zero		932


//--------------------- .nv.constant0._Z7pow_fwdPffS_i --------------------------
	.section	.nv.constant0._Z7pow_fwdPffS_i,"a",@progbits
	.sectionflags	@""
	.align	4
.nv.constant0._Z7pow_fwdPffS_i:
	.zero		924


//--------------------- .nv.constant0._Z7div_bwdPfS_S_S_S_i --------------------------
	.section	.nv.constant0._Z7div_bwdPfS_S_S_S_i,"a",@progbits
	.sectionflags	@""
	.align	4
.nv.constant0._Z7div_bwdPfS_S_S_S_i:
	.zero		940


//--------------------- .nv.constant0._Z7div_fwdPfS_S_i --------------------------
	.section	.nv.constant0._Z7div_fwdPfS_S_i,"a",@progbits
	.sectionflags	@""
	.align	4
.nv.constant0._Z7div_fwdPfS_S_i:
	.zero		924


//--------------------- .nv.constant0._Z7mul_bwdPfS_S_S_S_i --------------------------
	.section	.nv.constant0._Z7mul_bwdPfS_S_S_S_i,"a",@progbits
	.sectionflags	@""
	.align	4
.nv.constant0._Z7mul_bwdPfS_S_S_S_i:
	.zero		940


//--------------------- .nv.constant0._Z7mul_fwdPfS_S_i --------------------------
	.section	.nv.constant0._Z7mul_fwdPfS_S_i,"a",@progbits
	.sectionflags	@""
	.align	4
.nv.constant0._Z7mul_fwdPfS_S_i:
	.zero		924


//--------------------- .nv.constant0._Z7sub_bwdPfS_S_i --------------------------
	.section	.nv.constant0._Z7sub_bwdPfS_S_i,"a",@progbits
	.sectionflags	@""
	.align	4
.nv.constant0._Z7sub_bwdPfS_S_i:
	.zero		924


//--------------------- .nv.constant0._Z7sub_fwdPfS_S_i --------------------------
	.section	.nv.constant0._Z7sub_fwdPfS_S_i,"a",@progbits
	.sectionflags	@""
	.align	4
.nv.constant0._Z7sub_fwdPfS_S_i:
	.zero		924


//--------------------- .nv.constant0._Z7add_bwdPfS_S_i --------------------------
	.section	.nv.constant0._Z7add_bwdPfS_S_i,"a",@progbits
	.sectionflags	@""
	.align	4
.nv.constant0._Z7add_bwdPfS_S_i:
	.zero		924


//--------------------- .nv.constant0._Z7add_fwdPfS_S_i --------------------------
	.section	.nv.constant0._Z7add_fwdPfS_S_i,"a",@progbits
	.sectionflags	@""
	.align	4
.nv.constant0._Z7add_fwdPfS_S_i:
	.zero		924


//--------------------- SYMBOLS --------------------------

	.type		.nv.reservedSmem.offset0,@object
	.size		.nv.reservedSmem.offset0,0x4
